def attn_fwd(
    Q,
    K,
    V,
    Out,
    Lse,
    sm_scale,
    stride_qz,
    stride_qh,
    stride_qm,
    stride_qk,
    stride_kz,
    stride_kh,
    stride_kn,
    stride_kk,
    stride_vz,
    stride_vh,
    stride_vn,
    stride_vk,
    stride_oz,
    stride_oh,
    stride_om,
    stride_ok,
    seqlen_q,
    seqlen_k,
    BLOCK_M: tl.constexpr,
    BLOCK_N: tl.constexpr,
    HEAD_DIM: tl.constexpr,
    CAUSAL: tl.constexpr,
):
    start_m = tl.program_id(0)
    off_hz = tl.program_id(1)
    q_off = off_hz * stride_qh
    k_off = off_hz * stride_kh
    v_off = off_hz * stride_vh
    offs_m = start_m * BLOCK_M + tl.arange(0, BLOCK_M)
    offs_d = tl.arange(0, HEAD_DIM)
    offs_n = tl.arange(0, BLOCK_N)
    q_ptrs = Q + q_off + offs_m[:, None] * stride_qm + offs_d[None, :] * stride_qk
    k_ptrs = K + k_off + offs_d[:, None] * stride_kk + offs_n[None, :] * stride_kn
    v_ptrs = V + v_off + offs_n[:, None] * stride_vn + offs_d[None, :] * stride_vk
    m_i = tl.full([BLOCK_M], float("-inf"), dtype=tl.float32)
    l_i = tl.zeros([BLOCK_M], dtype=tl.float32) + 1.0
    acc = tl.zeros([BLOCK_M, HEAD_DIM], dtype=tl.float32)
    q = tl.load(q_ptrs)
    acc, l_i, m_i = _attn_fwd_inner(
        acc,
        l_i,
        m_i,
        q,
        k_ptrs,
        v_ptrs,
        sm_scale,
        stride_kn,
        stride_vn,
        start_m,
        seqlen_k,
        BLOCK_M,
        BLOCK_N,
        HEAD_DIM,
        CAUSAL,
    )
    acc = acc / l_i[:, None]
    lse = m_i + tl.math.log2(l_i) / 1.4426950408889634
    o_ptrs = (
        Out
        + off_hz * stride_oh
        + offs_m[:, None] * stride_om
        + offs_d[None, :] * stride_ok
    )
    tl.store(o_ptrs, acc.to(Out.dtype.element_ty))
    tl.store(Lse + off_hz * seqlen_q + offs_m, lse)

# config = {"BLOCK_M": 64, "BLOCK_N": 128, "HEAD_DIM": 32, "arch": "sm_100", "causal": false, "dtype": "fp16", "num_stages": 3, "num_warps": 8}
# arch = sm_100


// ===== COMPILED SASS (sm_100a) =====

	.target	sm_100a

	.elftype	@"ET_EXEC"


//--------------------- .note.nv.tkinfo           --------------------------
	.section	.note.nv.tkinfo,"",@"SHT_NOTE"
	.sectionflags	@"SHF_NOTE_NV_TKINFO"
	.tkinfo
        /*0018*/ 	.word	0x00000081
        /*0030*/ 	.string	""
        /*0030*/ 	.string	"ptxas-blackwell"
        /*0030*/ 	.string	"Cuda compilation tools, release 12.9, V12.9.86"
        /*0030*/ 	.string	"Build cuda_12.9.r12.9/compiler.36037853_0"
        /*0030*/ 	.string	"-v  -suppress-debug-info  -lineinfo  -arch sm_100a "



//--------------------- .note.nv.cuver            --------------------------
	.section	.note.nv.cuver,"",@"SHT_NOTE"
	.sectionflags	@"SHF_NOTE_NV_CUVER"
        /*0018*/ 	.short	0x0001
        /*001a*/ 	.short	0x0064
        /*001c*/ 	.short	0x0001
        /*001e*/ 	.short	0x0000
        /*0020*/ 	.short	0x0001
        /*0022*/ 	.short	0x0000


//--------------------- .nv.info                  --------------------------
	.section	.nv.info,"",@"SHT_CUDA_INFO"
	.align	4


	//----- nvinfo : EIATTR_REGCOUNT
	.align		4
        /*0000*/ 	.byte	0x04, 0x2f
        /*0002*/ 	.short	(.L_5 - .L_4)
	.align		4
.L_4:
        /*0004*/ 	.word	index@(attn_fwd)
        /*0008*/ 	.word	0x00000080


	//----- nvinfo : EIATTR_FRAME_SIZE
	.align		4
.L_5:
        /*000c*/ 	.byte	0x04, 0x11
        /*000e*/ 	.short	(.L_7 - .L_6)
	.align		4
.L_6:
        /*0010*/ 	.word	index@($__internal_2_$__cuda_sm10x_tcgen05_guardrail_trap_unallocated_columns_being_dealloced)
        /*0014*/ 	.word	0x00000000


	//----- nvinfo : EIATTR_FRAME_SIZE
	.align		4
.L_7:
        /*0018*/ 	.byte	0x04, 0x11
        /*001a*/ 	.short	(.L_9 - .L_8)
	.align		4
.L_8:
        /*001c*/ 	.word	index@($__internal_1_$__cuda_sm10x_tcgen05_guardrail_trap_phase_invalid_during_alloc)
        /*0020*/ 	.word	0x00000000


	//----- nvinfo : EIATTR_FRAME_SIZE
	.align		4
.L_9:
        /*0024*/ 	.byte	0x04, 0x11
        /*0026*/ 	.short	(.L_11 - .L_10)
	.align		4
.L_10:
        /*0028*/ 	.word	index@($__internal_0_$__cuda_sm10x_tcgen05_guardrail_trap_col_being_dealloced_not_returned_by_alloc)
        /*002c*/ 	.word	0x00000000


	//----- nvinfo : EIATTR_FRAME_SIZE
	.align		4
.L_11:
        /*0030*/ 	.byte	0x04, 0x11
        /*0032*/ 	.short	(.L_13 - .L_12)
	.align		4
.L_12:
        /*0034*/ 	.word	index@(attn_fwd)
        /*0038*/ 	.word	0x00000000


	//----- nvinfo : EIATTR_MIN_STACK_SIZE
	.align		4
.L_13:
        /*003c*/ 	.byte	0x04, 0x12
        /*003e*/ 	.short	(.L_15 - .L_14)
	.align		4
.L_14:
        /*0040*/ 	.word	index@(attn_fwd)
        /*0044*/ 	.word	0x00000000
.L_15:


//--------------------- .nv.info.attn_fwd         --------------------------
	.section	.nv.info.attn_fwd,"",@"SHT_CUDA_INFO"
	.sectionflags	@""
	.align	4


	//----- nvinfo : EIATTR_CUDA_API_VERSION
	.align		4
        /*0000*/ 	.byte	0x04, 0x37
        /*0002*/ 	.short	(.L_17 - .L_16)
.L_16:
        /*0004*/ 	.word	0x00000081


	//----- nvinfo : EIATTR_KPARAM_INFO
	.align		4
.L_17:
        /*0008*/ 	.byte	0x04, 0x17
        /*000a*/ 	.short	(.L_19 - .L_18)
.L_18:
        /*000c*/ 	.word	0x00000000
        /*0010*/ 	.short	0x0019
        /*0012*/ 	.short	0x0080
        /*0014*/ 	.byte	0x00, 0xf4, 0x21, 0x00


	//----- nvinfo : EIATTR_KPARAM_INFO
	.align		4
.L_19:
        /*0018*/ 	.byte	0x04, 0x17
        /*001a*/ 	.short	(.L_21 - .L_20)
.L_20:
        /*001c*/ 	.word	0x00000000
        /*0020*/ 	.short	0x0018
        /*0022*/ 	.short	0x0078
        /*0024*/ 	.byte	0x00, 0xf4, 0x21, 0x00


	//----- nvinfo : EIATTR_KPARAM_INFO
	.align		4
.L_21:
        /*0028*/ 	.byte	0x04, 0x17
        /*002a*/ 	.short	(.L_23 - .L_22)
.L_22:
        /*002c*/ 	.word	0x00000000
        /*0030*/ 	.short	0x0017
        /*0032*/ 	.short	0x0070
        /*0034*/ 	.byte	0x00, 0xf0, 0x11, 0x00


	//----- nvinfo : EIATTR_KPARAM_INFO
	.align		4
.L_23:
        /*0038*/ 	.byte	0x04, 0x17
        /*003a*/ 	.short	(.L_25 - .L_24)
.L_24:
        /*003c*/ 	.word	0x00000000
        /*0040*/ 	.short	0x0016
        /*0042*/ 	.short	0x006c
        /*0044*/ 	.byte	0x00, 0xf0, 0x11, 0x00


	//----- nvinfo : EIATTR_KPARAM_INFO
	.align		4
.L_25:
        /*0048*/ 	.byte	0x04, 0x17
        /*004a*/ 	.short	(.L_27 - .L_26)
.L_26:
        /*004c*/ 	.word	0x00000000
        /*0050*/ 	.short	0x0015
        /*0052*/ 	.short	0x0068
        /*0054*/ 	.byte	0x00, 0xf0, 0x11, 0x00


	//----- nvinfo : EIATTR_KPARAM_INFO
	.align		4
.L_27:
        /*0058*/ 	.byte	0x04, 0x17
        /*005a*/ 	.short	(.L_29 - .L_28)
.L_28:
        /*005c*/ 	.word	0x00000000
        /*0060*/ 	.short	0x0014
        /*0062*/ 	.short	0x0064
        /*0064*/ 	.byte	0x00, 0xf0, 0x11, 0x00


	//----- nvinfo : EIATTR_KPARAM_INFO
	.align		4
.L_29:
        /*0068*/ 	.byte	0x04, 0x17
        /*006a*/ 	.short	(.L_31 - .L_30)
.L_30:
        /*006c*/ 	.word	0x00000000
        /*0070*/ 	.short	0x0013
        /*0072*/ 	.short	0x0060
        /*0074*/ 	.byte	0x00, 0xf0, 0x11, 0x00


	//----- nvinfo : EIATTR_KPARAM_INFO
	.align		4
.L_31:
        /*0078*/ 	.byte	0x04, 0x17
        /*007a*/ 	.short	(.L_33 - .L_32)
.L_32:
        /*007c*/ 	.word	0x00000000
        /*0080*/ 	.short	0x0012
        /*0082*/ 	.short	0x005c
        /*0084*/ 	.byte	0x00, 0xf0, 0x11, 0x00


	//----- nvinfo : EIATTR_KPARAM_INFO
	.align		4
.L_33:
        /*0088*/ 	.byte	0x04, 0x17
        /*008a*/ 	.short	(.L_35 - .L_34)
.L_34:
        /*008c*/ 	.word	0x00000000
        /*0090*/ 	.short	0x0011
        /*0092*/ 	.short	0x0058
        /*0094*/ 	.byte	0x00, 0xf0, 0x11, 0x00


	//----- nvinfo : EIATTR_KPARAM_INFO
	.align		4
.L_35:
        /*0098*/ 	.byte	0x04, 0x17
        /*009a*/ 	.short	(.L_37 - .L_36)
.L_36:
        /*009c*/ 	.word	0x00000000
        /*00a0*/ 	.short	0x0010
        /*00a2*/ 	.short	0x0054
        /*00a4*/ 	.byte	0x00, 0xf0, 0x11, 0x00


	//----- nvinfo : EIATTR_KPARAM_INFO
	.align		4
.L_37:
        /*00a8*/ 	.byte	0x04, 0x17
        /*00aa*/ 	.short	(.L_39 - .L_38)
.L_38:
        /*00ac*/ 	.word	0x00000000
        /*00b0*/ 	.short	0x000f
        /*00b2*/ 	.short	0x0050
        /*00b4*/ 	.byte	0x00, 0xf0, 0x11, 0x00


	//----- nvinfo : EIATTR_KPARAM_INFO
	.align		4
.L_39:
        /*00b8*/ 	.byte	0x04, 0x17
        /*00ba*/ 	.short	(.L_41 - .L_40)
.L_40:
        /*00bc*/ 	.word	0x00000000
        /*00c0*/ 	.short	0x000e
        /*00c2*/ 	.short	0x004c
        /*00c4*/ 	.byte	0x00, 0xf0, 0x11, 0x00


	//----- nvinfo : EIATTR_KPARAM_INFO
	.align		4
.L_41:
        /*00c8*/ 	.byte	0x04, 0x17
        /*00ca*/ 	.short	(.L_43 - .L_42)
.L_42:
        /*00cc*/ 	.word	0x00000000
        /*00d0*/ 	.short	0x000d
        /*00d2*/ 	.short	0x0048
        /*00d4*/ 	.byte	0x00, 0xf0, 0x11, 0x00


	//----- nvinfo : EIATTR_KPARAM_INFO
	.align		4
.L_43:
        /*00d8*/ 	.byte	0x04, 0x17
        /*00da*/ 	.short	(.L_45 - .L_44)
.L_44:
        /*00dc*/ 	.word	0x00000000
        /*00e0*/ 	.short	0x000c
        /*00e2*/ 	.short	0x0044
        /*00e4*/ 	.byte	0x00, 0xf0, 0x11, 0x00


	//----- nvinfo : EIATTR_KPARAM_INFO
	.align		4
.L_45:
        /*00e8*/ 	.byte	0x04, 0x17
        /*00ea*/ 	.short	(.L_47 - .L_46)
.L_46:
        /*00ec*/ 	.word	0x00000000
        /*00f0*/ 	.short	0x000b
        /*00f2*/ 	.short	0x0040
        /*00f4*/ 	.byte	0x00, 0xf0, 0x11, 0x00


	//----- nvinfo : EIATTR_KPARAM_INFO
	.align		4
.L_47:
        /*00f8*/ 	.byte	0x04, 0x17
        /*00fa*/ 	.short	(.L_49 - .L_48)
.L_48:
        /*00fc*/ 	.word	0x00000000
        /*0100*/ 	.short	0x000a
        /*0102*/ 	.short	0x003c
        /*0104*/ 	.byte	0x00, 0xf0, 0x11, 0x00


	//----- nvinfo : EIATTR_KPARAM_INFO
	.align		4
.L_49:
        /*0108*/ 	.byte	0x04, 0x17
        /*010a*/ 	.short	(.L_51 - .L_50)
.L_50:
        /*010c*/ 	.word	0x00000000
        /*0110*/ 	.short	0x0009
        /*0112*/ 	.short	0x0038
        /*0114*/ 	.byte	0x00, 0xf0, 0x11, 0x00


	//----- nvinfo : EIATTR_KPARAM_INFO
	.align		4
.L_51:
        /*0118*/ 	.byte	0x04, 0x17
        /*011a*/ 	.short	(.L_53 - .L_52)
.L_52:
        /*011c*/ 	.word	0x00000000
        /*0120*/ 	.short	0x0008
        /*0122*/ 	.short	0x0034
        /*0124*/ 	.byte	0x00, 0xf0, 0x11, 0x00


	//----- nvinfo : EIATTR_KPARAM_INFO
	.align		4
.L_53:
        /*0128*/ 	.byte	0x04, 0x17
        /*012a*/ 	.short	(.L_55 - .L_54)
.L_54:
        /*012c*/ 	.word	0x00000000
        /*0130*/ 	.short	0x0007
        /*0132*/ 	.short	0x0030
        /*0134*/ 	.byte	0x00, 0xf0, 0x11, 0x00


	//----- nvinfo : EIATTR_KPARAM_INFO
	.align		4
.L_55:
        /*0138*/ 	.byte	0x04, 0x17
        /*013a*/ 	.short	(.L_57 - .L_56)
.L_56:
        /*013c*/ 	.word	0x00000000
        /*0140*/ 	.short	0x0006
        /*0142*/ 	.short	0x002c
        /*0144*/ 	.byte	0x00, 0xf0, 0x11, 0x00


	//----- nvinfo : EIATTR_KPARAM_INFO
	.align		4
.L_57:
        /*0148*/ 	.byte	0x04, 0x17
        /*014a*/ 	.short	(.L_59 - .L_58)
.L_58:
        /*014c*/ 	.word	0x00000000
        /*0150*/ 	.short	0x0005
        /*0152*/ 	.short	0x0028
        /*0154*/ 	.byte	0x00, 0xf0, 0x11, 0x00


	//----- nvinfo : EIATTR_KPARAM_INFO
	.align		4
.L_59:
        /*0158*/ 	.byte	0x04, 0x17
        /*015a*/ 	.short	(.L_61 - .L_60)
.L_60:
        /*015c*/ 	.word	0x00000000
        /*0160*/ 	.short	0x0004
        /*0162*/ 	.short	0x0020
        /*0164*/ 	.byte	0x00, 0xf4, 0x21, 0x00


	//----- nvinfo : EIATTR_KPARAM_INFO
	.align		4
.L_61:
        /*0168*/ 	.byte	0x04, 0x17
        /*016a*/ 	.short	(.L_63 - .L_62)
.L_62:
        /*016c*/ 	.word	0x00000000
        /*0170*/ 	.short	0x0003
        /*0172*/ 	.short	0x0018
        /*0174*/ 	.byte	0x00, 0xf4, 0x21, 0x00


	//----- nvinfo : EIATTR_KPARAM_INFO
	.align		4
.L_63:
        /*0178*/ 	.byte	0x04, 0x17
        /*017a*/ 	.short	(.L_65 - .L_64)
.L_64:
        /*017c*/ 	.word	0x00000000
        /*0180*/ 	.short	0x0002
        /*0182*/ 	.short	0x0010
        /*0184*/ 	.byte	0x00, 0xf4, 0x21, 0x00


	//----- nvinfo : EIATTR_KPARAM_INFO
	.align		4
.L_65:
        /*0188*/ 	.byte	0x04, 0x17
        /*018a*/ 	.short	(.L_67 - .L_66)
.L_66:
        /*018c*/ 	.word	0x00000000
        /*0190*/ 	.short	0x0001
        /*0192*/ 	.short	0x0008
        /*0194*/ 	.byte	0x00, 0xf4, 0x21, 0x00


	//----- nvinfo : EIATTR_KPARAM_INFO
	.align		4
.L_67:
        /*0198*/ 	.byte	0x04, 0x17
        /*019a*/ 	.short	(.L_69 - .L_68)
.L_68:
        /*019c*/ 	.word	0x00000000
        /*01a0*/ 	.short	0x0000
        /*01a2*/ 	.short	0x0000
        /*01a4*/ 	.byte	0x00, 0xf4, 0x21, 0x00


	//----- nvinfo : EIATTR_AT_ENTRY_FRAGMENTS
	.align		4
.L_69:
        /*01a8*/ 	.byte	0x04, 0x4f
        /*01aa*/ 	.short	(.L_71 - .L_70)


	//   ....[0]....
.L_70:
        /*01ac*/ 	.word	0x00000004


	//----- nvinfo : EIATTR_RESERVED_SMEM_USED
	.align		4
.L_71:
        /*01b0*/ 	.byte	0x01, 0x41
	.zero		2


	//----- nvinfo : EIATTR_SPARSE_MMA_MASK
	.align		4
        /*01b4*/ 	.byte	0x03, 0x50
        /*01b6*/ 	.short	0x0000


	//----- nvinfo : EIATTR_TCGEN05_1CTA_USED
	.align		4
        /*01b8*/ 	.byte	0x01, 0x51
	.zero		2


	//----- nvinfo : EIATTR_MAXREG_COUNT
	.align		4
        /*01bc*/ 	.byte	0x03, 0x1b
        /*01be*/ 	.short	0x00ff


	//----- nvinfo : EIATTR_NUM_BARRIERS
	.align		4
        /*01c0*/ 	.byte	0x02, 0x4c
        /*01c2*/ 	.byte	0x01
	.zero		1


	//----- nvinfo : EIATTR_INT_WARP_WIDE_INSTR_OFFSETS
	.align		4
        /*01c4*/ 	.byte	0x04, 0x31
        /*01c6*/ 	.short	(.L_73 - .L_72)


	//   ....[0]....
.L_72:
        /*01c8*/ 	.word	0x00000c50


	//   ....[1]....
        /*01cc*/ 	.word	0x00000ce0


	//   ....[2]....
        /*01d0*/ 	.word	0x00000fc0


	//   ....[3]....
        /*01d4*/ 	.word	0x00001070


	//   ....[4]....
        /*01d8*/ 	.word	0x00003300


	//   ....[5]....
        /*01dc*/ 	.word	0x000057f0


	//   ....[6]....
        /*01e0*/ 	.word	0x00005840


	//----- nvinfo : EIATTR_COOP_GROUP_MASK_REGIDS
	.align		4
.L_73:
        /*01e4*/ 	.byte	0x04, 0x29
        /*01e6*/ 	.short	(.L_75 - .L_74)


	//   ....[0]....
.L_74:
        /*01e8*/ 	.word	0xffffffff


	//   ....[1]....
        /*01ec*/ 	.word	0xffffffff


	//   ....[2]....
        /*01f0*/ 	.word	0xffffffff


	//   ....[3]....
        /*01f4*/ 	.word	0xffffffff


	//   ....[4]....
        /*01f8*/ 	.word	0xffffffff


	//   ....[5]....
        /*01fc*/ 	.word	0xffffffff


	//   ....[6]....
        /*0200*/ 	.word	0xffffffff


	//   ....[7]....
        /*0204*/ 	.word	0xffffffff


	//   ....[8]....
        /*0208*/ 	.word	0xffffffff


	//   ....[9]....
        /*020c*/ 	.word	0xffffffff


	//   ....[10]....
        /*0210*/ 	.word	0xffffffff


	//   ....[11]....
        /*0214*/ 	.word	0xffffffff


	//----- nvinfo : EIATTR_COOP_GROUP_INSTR_OFFSETS
	.align		4
.L_75:
        /*0218*/ 	.byte	0x04, 0x28
        /*021a*/ 	.short	(.L_77 - .L_76)


	//   ....[0]....
.L_76:
        /*021c*/ 	.word	0x00000050


	//   ....[1]....
        /*0220*/ 	.word	0x00000310


	//   ....[2]....
        /*0224*/ 	.word	0x00001880


	//   ....[3]....
        /*0228*/ 	.word	0x00001b70


	//   ....[4]....
        /*022c*/ 	.word	0x00002490


	//   ....[5]....
        /*0230*/ 	.word	0x000024f0


	//   ....[6]....
        /*0234*/ 	.word	0x000038d0


	//   ....[7]....
        /*0238*/ 	.word	0x00003920


	//   ....[8]....
        /*023c*/ 	.word	0x00004190


	//   ....[9]....
        /*0240*/ 	.word	0x000041f0


	//   ....[10]....
        /*0244*/ 	.word	0x00005680


	//   ....[11]....
        /*0248*/ 	.word	0x000058f0


	//----- nvinfo : EIATTR_VRC_CTA_INIT_COUNT
	.align		4
.L_77:
        /*024c*/ 	.byte	0x02, 0x4a
        /*024e*/ 	.byte	0x80
	.zero		1


	//----- nvinfo : EIATTR_MBARRIER_INSTR_OFFSETS
	.align		4
        /*0250*/ 	.byte	0x04, 0x39
        /*0252*/ 	.short	(.L_79 - .L_78)


	//   ....[0]....
.L_78:
        /*0254*/ 	.word	0x00000e50
        /*0258*/ 	.word	0x000000ff
        /*025c*/ 	.word	0x00000000
        /*0260*/ 	.short	0x0100
        /*0262*/ 	.byte	0x10
	.zero		1


	//   ....[1]....
        /*0264*/ 	.word	0x00001060
        /*0268*/ 	.word	0x000000ff
        /*026c*/ 	.word	0x00007008
        /*0270*/ 	.short	0x0100
        /*0272*/ 	.byte	0x0d
	.zero		1


	//   ....[2]....
        /*0274*/ 	.word	0x00001210
        /*0278*/ 	.word	0x000000ff
        /*027c*/ 	.word	0x00002000
        /*0280*/ 	.short	0x0100
        /*0282*/ 	.byte	0x0d
	.zero		1


	//   ....[3]....
        /*0284*/ 	.word	0x000013f0
        /*0288*/ 	.word	0x000000ff
        /*028c*/ 	.word	0x00002000
        /*0290*/ 	.short	0x010a
        /*0292*/ 	.byte	0x0d
	.zero		1


	//   ....[4]....
        /*0294*/ 	.word	0x00001510
        /*0298*/ 	.word	0x000000ff
        /*029c*/ 	.word	0x00002000
        /*02a0*/ 	.short	0x0108
        /*02a2*/ 	.byte	0x0d
	.zero		1


	//   ....[5]....
        /*02a4*/ 	.word	0x00003440
        /*02a8*/ 	.word	0x000000ff
        /*02ac*/ 	.word	0x00007010
        /*02b0*/ 	.short	0x0100
        /*02b2*/ 	.byte	0x0d
	.zero		1


	//   ....[6]....
        /*02b4*/ 	.word	0x00003550
        /*02b8*/ 	.word	0x000000ff
        /*02bc*/ 	.word	0x00007010
        /*02c0*/ 	.short	0x010a
        /*02c2*/ 	.byte	0x0d
	.zero		1


	//   ....[7]....
        /*02c4*/ 	.word	0x000035b0
        /*02c8*/ 	.word	0x000000ff
        /*02cc*/ 	.word	0x00007010
        /*02d0*/ 	.short	0x0108
        /*02d2*/ 	.byte	0x0d
	.zero		1


	//   ....[8]....
        /*02d4*/ 	.word	0x00004240
        /*02d8*/ 	.word	0x000000ff
        /*02dc*/ 	.word	0x00000000
        /*02e0*/ 	.short	0x010a
        /*02e2*/ 	.byte	0x10
	.zero		1


	//   ....[9]....
        /*02e4*/ 	.word	0x00004cf0
        /*02e8*/ 	.word	0x000000ff
        /*02ec*/ 	.word	0x00000000
        /*02f0*/ 	.short	0x010a
        /*02f2*/ 	.byte	0x10
	.zero		1


	//   ....[10]....
        /*02f4*/ 	.word	0x00004ea0
        /*02f8*/ 	.word	0x000000ff
        /*02fc*/ 	.word	0x00007000
        /*0300*/ 	.short	0x0108
        /*0302*/ 	.byte	0x0d
	.zero		1


	//   ....[11]....
        /*0304*/ 	.word	0x00004f40
        /*0308*/ 	.word	0x000000ff
        /*030c*/ 	.word	0x00007008
        /*0310*/ 	.short	0x0108
        /*0312*/ 	.byte	0x0d
	.zero		1


	//   ....[12]....
        /*0314*/ 	.word	0x00005910
        /*0318*/ 	.word	0x000000ff
        /*031c*/ 	.word	0x00002000
        /*0320*/ 	.short	0x010a
        /*0322*/ 	.byte	0x0d
	.zero		1


	//   ....[13]....
        /*0324*/ 	.word	0x00005940
        /*0328*/ 	.word	0x000000ff
        /*032c*/ 	.word	0x00007010
        /*0330*/ 	.short	0x010a
        /*0332*/ 	.byte	0x0d
	.zero		1


	//   ....[14]....
        /*0334*/ 	.word	0x00005970
        /*0338*/ 	.word	0x000000ff
        /*033c*/ 	.word	0x00000000
        /*0340*/ 	.short	0x010a
        /*0342*/ 	.byte	0x10
	.zero		1


	//   ....[15]....
        /*0344*/ 	.word	0x000059a0
        /*0348*/ 	.word	0x000000ff
        /*034c*/ 	.word	0x00000000
        /*0350*/ 	.short	0x010a
        /*0352*/ 	.byte	0x10
	.zero		1


	//----- nvinfo : EIATTR_NUM_MBARRIERS
	.align		4
.L_79:
        /*0354*/ 	.byte	0x03, 0x38
        /*0356*/ 	.short	0xffff


	//----- nvinfo : EIATTR_EXIT_INSTR_OFFSETS
	.align		4
        /*0358*/ 	.byte	0x04, 0x1c
        /*035a*/ 	.short	(.L_81 - .L_80)


	//   ....[0]....
.L_80:
        /*035c*/ 	.word	0x00005900


	//----- nvinfo : EIATTR_REQNTID
	.align		4
.L_81:
        /*0360*/ 	.byte	0x04, 0x10
        /*0362*/ 	.short	(.L_83 - .L_82)
.L_82:
        /*0364*/ 	.word	0x00000100
        /*0368*/ 	.word	0x00000001
        /*036c*/ 	.word	0x00000001


	//----- nvinfo : EIATTR_CRS_STACK_SIZE
	.align		4
.L_83:
        /*0370*/ 	.byte	0x04, 0x1e
        /*0372*/ 	.short	(.L_85 - .L_84)
.L_84:
        /*0374*/ 	.word	0x00000000


	//----- nvinfo : EIATTR_CBANK_PARAM_SIZE
	.align		4
.L_85:
        /*0378*/ 	.byte	0x03, 0x19
        /*037a*/ 	.short	0x0088


	//----- nvinfo : EIATTR_PARAM_CBANK
	.align		4
        /*037c*/ 	.byte	0x04, 0x0a
        /*037e*/ 	.short	(.L_87 - .L_86)
	.align		4
.L_86:
        /*0380*/ 	.word	index@(.nv.constant0.attn_fwd)
        /*0384*/ 	.short	0x0380
        /*0386*/ 	.short	0x0088


	//----- nvinfo : EIATTR_SW_WAR
	.align		4
.L_87:
        /*0388*/ 	.byte	0x04, 0x36
        /*038a*/ 	.short	(.L_89 - .L_88)
.L_88:
        /*038c*/ 	.word	0x00000008
.L_89:


//--------------------- .nv.compat                --------------------------
	.section	.nv.compat,"",@"SHT_CUDA_COMPAT_INFO"
	.align	4
        /*0000*/ 	.byte	0x02, 0x02, 0x02, 0x00, 0x02, 0x05, 0x05, 0x00, 0x02, 0x03, 0x00, 0x00, 0x02, 0x06, 0x01, 0x00


//--------------------- .nv.callgraph             --------------------------
	.section	.nv.callgraph,"",@"SHT_CUDA_CALLGRAPH"
	.align	4
	.sectionentsize	8
	.align		4
        /*0000*/ 	.word	0x00000000
	.align		4
        /*0004*/ 	.word	0xffffffff
	.align		4
        /*0008*/ 	.word	0x00000000
	.align		4
        /*000c*/ 	.word	0xfffffffe
	.align		4
        /*0010*/ 	.word	0x00000000
	.align		4
        /*0014*/ 	.word	0xfffffffd
	.align		4
        /*0018*/ 	.word	0x00000000
	.align		4
        /*001c*/ 	.word	0xfffffffc


//--------------------- .nv.constant4             --------------------------
	.section	.nv.constant4,"a",@progbits
	.align	8
	.align		8
.nv.constant4:
        /*0000*/ 	.dword	_$_str


//--------------------- .text.attn_fwd            --------------------------
	.section	.text.attn_fwd,"ax",@progbits
	.align	128
        .global         attn_fwd
        .type           attn_fwd,@function
        .size           attn_fwd,(.L_x_28 - attn_fwd)
        .other          attn_fwd,@"STO_CUDA_ENTRY STV_DEFAULT"
attn_fwd:
.text.attn_fwd:
[----:B------:R-:W0:Y:S01]  /*0000*/  LDC R1, c[0x0][0x37c] ;  /* 0x0000df00ff017b82 */ /* 0x000e220000000800 */
[----:B------:R-:W1:Y:S02]  /*0010*/  S2R R124, SR_TID.X ;  /* 0x00000000007c7919 */ /* 0x000e640000002100 */
[----:B-1----:R-:W-:-:S13]  /*0020*/  ISETP.GE.U32.AND P1, PT, R124, 0x20, PT ;  /* 0x000000207c00780c */ /* 0x002fda0003f26070 */
[----:B------:R-:W-:Y:S05]  /*0030*/  @P1 BRA `(.L_x_0) ;  /* 0x0000000000b81947 */ /* 0x000fea0003800000 */
[----:B------:R-:W1:Y:S01]  /*0040*/  S2UR UR6, SR_CgaCtaId ;  /* 0x00000000000679c3 */ /* 0x000e620000008800 */
[----:B------:R-:W-:Y:S01]  /*0050*/  NOP ;  /* 0x0000000000007918 */ /* 0x000fe20000000000 */
[----:B------:R-:W-:Y:S02]  /*0060*/  UMOV UR4, 0x40 ;  /* 0x0000004000047882 */ /* 0x000fe40000000000 */
[----:B-1----:R-:W-:-:S09]  /*0070*/  ULEA UR4, UR6, UR4, 0x18 ;  /* 0x0000000406047291 */ /* 0x002fd2000f8ec0ff */
[----:B------:R-:W1:Y:S01]  /*0080*/  LDS.U8 R0, [UR4] ;  /* 0x00000004ff007984 */ /* 0x000e620008000000 */
[----:B------:R-:W-:Y:S02]  /*0090*/  UMOV UR4, 0x400 ;  /* 0x0000040000047882 */ /* 0x000fe40000000000 */
[----:B------:R-:W-:Y:S01]  /*00a0*/  ULEA UR4, UR6, UR4, 0x18 ;  /* 0x0000000406047291 */ /* 0x000fe2000f8ec0ff */
[----:B-1----:R-:W-:-:S13]  /*00b0*/  ISETP.NE.AND P0, PT, R0, RZ, PT ;  /* 0x000000ff0000720c */ /* 0x002fda0003f05270 */
[----:B------:R-:W-:Y:S05]  /*00c0*/  @P0 BRA `(.L_x_1) ;  /* 0x00000000007c0947 */ /* 0x000fea0003800000 */
[----:B------:R-:W-:-:S13]  /*00d0*/  ELECT P0, URZ, PT ;  /* 0x0000000000ff782f */ /* 0x000fda0003800000 */
[----:B------:R-:W-:Y:S05]  /*00e0*/  @!P0 BRA `(.L_x_2) ;  /* 0x0000000000848947 */ /* 0x000fea0003800000 */
[----:B------:R-:W-:Y:S01]  /*00f0*/  UMOV UR5, 0x4 ;  /* 0x0000000400057882 */ /* 0x000fe20000000000 */
[----:B------:R-:W-:Y:S01]  /*0100*/  HFMA2 R4, -RZ, RZ, 0, 5.9604644775390625e-08 ;  /* 0x00000001ff047431 */ /* 0x000fe200000001ff */
[----:B------:R-:W-:-:S03]  /*0110*/  MOV R5, 0xf ;  /* 0x0000000f00057802 */ /* 0x000fc60000000f00 */
[----:B------:R-:W-:Y:S04]  /*0120*/  DEPBAR.LE SB1, 0x36 ;  /* 0x00009d800000791a */ /* 0x000fe80000000000 */
[----:B------:R-:W1:Y:S02]  /*0130*/  UTCATOMSWS.FIND_AND_SET.ALIGN UP0, UR5, UR5 ;  /* 0x00000005000575e3 */ /* 0x000e640008000800 */
[----:B-1----:R-:W-:-:S04]  /*0140*/  PLOP3.LUT P0, PT, PT, PT, UP0, 0x80, 0x8 ;  /* 0x000000000008781c */ /* 0x002fc80003f0f008 */
[----:B------:R-:W-:-:S04]  /*0150*/  SEL R0, RZ, 0xffffffff, !P0 ;  /* 0xffffffffff007807 */ /* 0x000fc80004000000 */
[----:B------:R-:W-:Y:S01]  /*0160*/  ISETP.NE.AND P0, PT, R0, RZ, PT ;  /* 0x000000ff0000720c */ /* 0x000fe20003f05270 */
[----:B------:R-:W-:-:S12]  /*0170*/  IMAD.U32 R0, RZ, RZ, UR5 ;  /* 0x00000005ff007e24 */ /* 0x000fd8000f8e00ff */
[----:B------:R-:W-:Y:S05]  /*0180*/  @P0 BRA `(.L_x_3) ;  /* 0x0000000000240947 */ /* 0x000fea0003800000 */
.L_x_4:
[----:B------:R-:W-:Y:S05]  /*0190*/  NANOSLEEP 0x64 ;  /* 0x000000640000795d */ /* 0x000fea0003800000 */
[----:B------:R-:W-:-:S05]  /*01a0*/  UMOV UR5, 0x4 ;  /* 0x0000000400057882 */ /* 0x000fca0000000000 */
[----:B------:R-:W-:Y:S04]  /*01b0*/  DEPBAR.LE SB1, 0x36 ;  /* 0x00009d800000791a */ /* 0x000fe80000000000 */
[----:B------:R-:W1:Y:S02]  /*01c0*/  UTCATOMSWS.FIND_AND_SET.ALIGN UP0, UR5, UR5 ;  /* 0x00000005000575e3 */ /* 0x000e640008000800 */
[----:B-1----:R-:W-:-:S04]  /*01d0*/  PLOP3.LUT P0, PT, PT, PT, UP0, 0x80, 0x8 ;  /* 0x000000000008781c */ /* 0x002fc80003f0f008 */
[----:B------:R-:W-:-:S04]  /*01e0*/  SEL R0, RZ, 0xffffffff, !P0 ;  /* 0xffffffffff007807 */ /* 0x000fc80004000000 */
[----:B------:R-:W-:Y:S02]  /*01f0*/  ISETP.NE.AND P0, PT, R0, RZ, PT ;  /* 0x000000ff0000720c */ /* 0x000fe40003f05270 */
[----:B------:R-:W-:-:S11]  /*0200*/  MOV R0, UR5 ;  /* 0x0000000500007c02 */ /* 0x000fd60008000f00 */
[----:B------:R-:W-:Y:S05]  /*0210*/  @!P0 BRA `(.L_x_4) ;  /* 0xfffffffc00dc8947 */ /* 0x000fea000383ffff */
.L_x_3:
[----:B------:R-:W-:Y:S01]  /*0220*/  IADD3 R3, PT, PT, R0, 0x10, RZ ;  /* 0x0000001000037810 */ /* 0x000fe20007ffe0ff */
[----:B------:R-:W-:Y:S01]  /*0230*/  UMOV UR5, 0x50 ;  /* 0x0000005000057882 */ /* 0x000fe20000000000 */
[----:B------:R-:W-:Y:S01]  /*0240*/  SHF.L.U32 R2, R5, R0, RZ ;  /* 0x0000000005027219 */ /* 0x000fe200000006ff */
[----:B------:R-:W-:Y:S01]  /*0250*/  ULEA UR5, UR6, UR5, 0x18 ;  /* 0x0000000506057291 */ /* 0x000fe2000f8ec0ff */
[----:B------:R-:W-:Y:S01]  /*0260*/  SHF.L.U32 R3, R4, R3, RZ ;  /* 0x0000000304037219 */ /* 0x000fe200000006ff */
[----:B------:R-:W-:-:S03]  /*0270*/  IMAD.SHL.U32 R0, R0, 0x20, RZ ;  /* 0x0000002000007824 */ /* 0x000fc600078e00ff */
[----:B------:R-:W-:-:S05]  /*0280*/  LOP3.LUT R2, R3, R2, RZ, 0xfc, !PT ;  /* 0x0000000203027212 */ /* 0x000fca00078efcff */
[----:B------:R1:W-:Y:S04]  /*0290*/  ATOMS.OR RZ, [UR5], R2 ;  /* 0x00000002ffff798c */ /* 0x0003e8000b000005 */
[----:B------:R1:W-:Y:S01]  /*02a0*/  STS [UR4], R0 ;  /* 0x00000000ff007988 */ /* 0x0003e20008000804 */
[----:B------:R-:W-:Y:S05]  /*02b0*/  BRA `(.L_x_2) ;  /* 0x0000000000107947 */ /* 0x000fea0003800000 */
.L_x_1:
[----:B------:R-:W-:Y:S02]  /*02c0*/  MOV R0, 0xffffffff ;  /* 0xffffffff00007802 */ /* 0x000fe40000000f00 */
[----:B------:R-:W-:-:S03]  /*02d0*/  MOV R2, 0x300 ;  /* 0x0000030000027802 */ /* 0x000fc60000000f00 */
[----:B------:R1:W-:Y:S04]  /*02e0*/  STS [UR4], R0 ;  /* 0x00000000ff007988 */ /* 0x0003e80008000804 */
[----:B01----:R-:W-:Y:S05]  /*02f0*/  CALL.REL.NOINC `($__internal_1_$__cuda_sm10x_tcgen05_guardrail_trap_phase_invalid_during_alloc) ;  /* 0x0000005400c07944 */ /* 0x003fea0003c00000 */
.L_x_2:
[----:B------:R-:W-:Y:S05]  /*0300*/  WARPSYNC.ALL ;  /* 0x0000000000007948 */ /* 0x000fea0003800000 */
[----:B------:R-:W-:Y:S01]  /*0310*/  NOP ;  /* 0x0000000000007918 */ /* 0x000fe20000000000 */
.L_x_0:
[----:B------:R-:W2:Y:S01]  /*0320*/  S2R R3, SR_CTAID.X ;  /* 0x0000000000037919 */ /* 0x000ea20000002500 */
[----:B------:R-:W3:Y:S01]  /*0330*/  S2UR UR12, SR_CTAID.Y ;  /* 0x00000000000c79c3 */ /* 0x000ee20000002600 */
[----:B------:R-:W3:Y:S01]  /*0340*/  LDCU.64 UR4, c[0x0][0x3b0] ;  /* 0x00007600ff0477ac */ /* 0x000ee20008000a00 */
[----:B------:R-:W-:Y:S02]  /*0350*/  LOP3.LUT R90, R124, 0x3f, RZ, 0xc0, !PT ;  /* 0x0000003f7c5a7812 */ /* 0x000fe400078ec0ff */
[----:B-1----:R-:W-:Y:S01]  /*0360*/  SHF.R.U32.HI R2, RZ, 0x6, R124 ;  /* 0x00000006ff027819 */ /* 0x002fe2000001167c */
[----:B------:R-:W-:Y:S01]  /*0370*/  UMOV UR13, 0x400 ;  /* 0x00000400000d7882 */ /* 0x000fe20000000000 */
[----:B------:R-:W1:Y:S02]  /*0380*/  LDCU.64 UR30, c[0x0][0x358] ;  /* 0x00006b00ff1e77ac */ /* 0x000e640008000a00 */
[----:B------:R-:W4:Y:S01]  /*0390*/  S2UR UR6, SR_CgaCtaId ;  /* 0x00000000000679c3 */ /* 0x000f220000008800 */
[----:B------:R-:W-:-:S07]  /*03a0*/  SGXT.U32 R2, R2, 0x2 ;  /* 0x000000020202781a */ /* 0x000fce0000000000 */
[----:B------:R-:W0:Y:S08]  /*03b0*/  LDC R23, c[0x0][0x3b8] ;  /* 0x0000ee00ff177b82 */ /* 0x000e300000000800 */
[----:B------:R-:W1:Y:S01]  /*03c0*/  LDC.64 R20, c[0x0][0x380] ;  /* 0x0000e000ff147b82 */ /* 0x000e620000000a00 */
[----:B---3--:R-:W-:-:S04]  /*03d0*/  UIMAD UR4, UR12, UR4, URZ ;  /* 0x000000040c0472a4 */ /* 0x008fc8000f8e02ff */
[----:B------:R-:W-:Y:S01]  /*03e0*/  USHF.L.U32 UR7, UR4, 0x1, URZ ;  /* 0x0000000104077899 */ /* 0x000fe200080006ff */
[----:B--2---:R-:W-:Y:S01]  /*03f0*/  LEA R114, R3, R90, 0x6 ;  /* 0x0000005a03727211 */ /* 0x004fe200078e30ff */
[----:B----4-:R-:W-:Y:S01]  /*0400*/  ULEA UR13, UR6, UR13, 0x18 ;  /* 0x0000000d060d7291 */ /* 0x010fe2000f8ec0ff */
[----:B------:R-:W-:Y:S03]  /*0410*/  BAR.SYNC.DEFER_BLOCKING 0x0 ;  /* 0x0000000000007b1d */ /* 0x000fe60000010000 */
[----:B------:R-:W-:Y:S01]  /*0420*/  IMAD R0, R114, UR5, RZ ;  /* 0x0000000572007c24 */ /* 0x000fe2000f8e02ff */
[----:B------:R-:W-:-:S04]  /*0430*/  UIMAD.WIDE UR4, UR4, 0x2, URZ ;  /* 0x00000002040478a5 */ /* 0x000fc8000f8e02ff */
[----:B------:R-:W2:Y:S01]  /*0440*/  LDC.64 R88, c[0x0][0x3c0] ;  /* 0x0000f000ff587b82 */ /* 0x000ea20000000a00 */
[----:B------:R-:W-:Y:S02]  /*0450*/  IMAD.SHL.U32 R3, R0, 0x2, RZ ;  /* 0x0000000200037824 */ /* 0x000fe400078e00ff */
[----:B0-----:R-:W-:Y:S02]  /*0460*/  IMAD R4, R2, R23, RZ ;  /* 0x0000001702047224 */ /* 0x001fe400078e02ff */
[----:B------:R-:W-:-:S03]  /*0470*/  IMAD.HI R0, R0, 0x2, RZ ;  /* 0x0000000200007827 */ /* 0x000fc600078e02ff */
[----:B------:R-:W-:Y:S01]  /*0480*/  LEA R5, R23, R4, 0x2 ;  /* 0x0000000417057211 */ /* 0x000fe200078e10ff */
[----:B------:R-:W0:Y:S01]  /*0490*/  LDCU UR4, c[0x0][0x3c8] ;  /* 0x00007900ff0477ac */ /* 0x000e220008000800 */
[----:B-1----:R-:W-:-:S04]  /*04a0*/  IADD3 R19, P0, P2, R3, UR7, R20 ;  /* 0x0000000703137c10 */ /* 0x002fc8000fa1e014 */
[----:B------:R-:W-:Y:S02]  /*04b0*/  IADD3.X R21, PT, PT, R0, UR5, R21, P0, P2 ;  /* 0x0000000500157c10 */ /* 0x000fe400087e4415 */
[C---:B------:R-:W-:Y:S01]  /*04c0*/  LEA R0, R23.reuse, R5, 0x2 ;  /* 0x0000000517007211 */ /* 0x040fe200078e10ff */
[----:B------:R-:W1:Y:S01]  /*04d0*/  LDS R18, [UR13] ;  /* 0x0000000dff127984 */ /* 0x000e620008000800 */
[----:B------:R-:W-:Y:S01]  /*04e0*/  BAR.SYNC.DEFER_BLOCKING 0x0 ;  /* 0x0000000000007b1d */ /* 0x000fe20000010000 */
[-C--:B------:R-:W-:Y:S02]  /*04f0*/  LEA R2, P0, R4, R19.reuse, 0x1 ;  /* 0x0000001304027211 */ /* 0x080fe400078008ff */
[----:B------:R-:W-:Y:S01]  /*0500*/  IMAD R9, R23, 0x4, R0 ;  /* 0x0000000417097824 */ /* 0x000fe200078e0200 */
[----:B------:R-:W-:Y:S02]  /*0510*/  LEA R6, P2, R0, R19, 0x1 ;  /* 0x0000001300067211 */ /* 0x000fe400078408ff */
[----:B------:R-:W-:-:S02]  /*0520*/  LEA.HI.X.SX32 R3, R4, R21, 0x1, P0 ;  /* 0x0000001504037211 */ /* 0x000fc400000f0eff */
[----:B------:R-:W-:Y:S02]  /*0530*/  LEA R4, P0, R5, R19, 0x1 ;  /* 0x0000001305047211 */ /* 0x000fe400078008ff */
[----:B------:R-:W-:Y:S02]  /*0540*/  LEA.HI.X.SX32 R7, R0, R21, 0x1, P2 ;  /* 0x0000001500077211 */ /* 0x000fe400010f0eff */
[----:B------:R-:W-:Y:S02]  /*0550*/  LEA R0, R23, R9, 0x2 ;  /* 0x0000000917007211 */ /* 0x000fe400078e10ff */
[----:B------:R-:W-:Y:S02]  /*0560*/  LEA.HI.X.SX32 R5, R5, R21, 0x1, P0 ;  /* 0x0000001505057211 */ /* 0x000fe400000f0eff */
[----:B------:R-:W-:Y:S02]  /*0570*/  LEA R8, P0, R9, R19, 0x1 ;  /* 0x0000001309087211 */ /* 0x000fe400078008ff */
[----:B------:R-:W-:-:S02]  /*0580*/  LEA R13, R23, R0, 0x2 ;  /* 0x00000000170d7211 */ /* 0x000fc400078e10ff */
[----:B------:R-:W-:Y:S02]  /*0590*/  LEA.HI.X.SX32 R9, R9, R21, 0x1, P0 ;  /* 0x0000001509097211 */ /* 0x000fe400000f0eff */
[C---:B------:R-:W-:Y:S01]  /*05a0*/  LEA R10, P0, R0.reuse, R19, 0x1 ;  /* 0x00000013000a7211 */ /* 0x040fe200078008ff */
[C---:B------:R-:W-:Y:S01]  /*05b0*/  IMAD R14, R23.reuse, 0x4, R13 ;  /* 0x00000004170e7824 */ /* 0x040fe200078e020d */
[----:B------:R3:W5:Y:S02]  /*05c0*/  LDG.E.U16 R15, desc[UR30][R2.64] ;  /* 0x0000001e020f7981 */ /* 0x000764000c1e1500 */
[----:B------:R-:W-:Y:S02]  /*05d0*/  LEA.HI.X.SX32 R11, R0, R21, 0x1, P0 ;  /* 0x00000015000b7211 */ /* 0x000fe400000f0eff */
[----:B------:R-:W-:Y:S01]  /*05e0*/  LEA R0, R23, R14, 0x2 ;  /* 0x0000000e17007211 */ /* 0x000fe200078e10ff */
[----:B------:R4:W5:Y:S01]  /*05f0*/  LDG.E.U16 R17, desc[UR30][R6.64] ;  /* 0x0000001e06117981 */ /* 0x000962000c1e1500 */
[----:B------:R-:W-:-:S03]  /*0600*/  LEA R12, P2, R14, R19, 0x1 ;  /* 0x000000130e0c7211 */ /* 0x000fc600078408ff */
[----:B------:R2:W5:Y:S01]  /*0610*/  LDG.E.U16 R5, desc[UR30][R4.64] ;  /* 0x0000001e04057981 */ /* 0x000562000c1e1500 */
[----:B---3--:R-:W-:-:S03]  /*0620*/  LEA R2, P0, R13, R19, 0x1 ;  /* 0x000000130d027211 */ /* 0x008fc600078008ff */
[----:B------:R3:W5:Y:S01]  /*0630*/  LDG.E.U16 R9, desc[UR30][R8.64] ;  /* 0x0000001e08097981 */ /* 0x000762000c1e1500 */
[----:B------:R-:W-:Y:S02]  /*0640*/  LEA.HI.X.SX32 R3, R13, R21, 0x1, P0 ;  /* 0x000000150d037211 */ /* 0x000fe400000f0eff */
[----:B----4-:R-:W-:Y:S01]  /*0650*/  LEA R6, P0, R0, R19, 0x1 ;  /* 0x0000001300067211 */ /* 0x010fe200078008ff */
[----:B------:R-:W5:Y:S01]  /*0660*/  LDG.E.U16 R11, desc[UR30][R10.64] ;  /* 0x0000001e0a0b7981 */ /* 0x000f62000c1e1500 */
[-C--:B------:R-:W-:Y:S02]  /*0670*/  LEA.HI.X.SX32 R13, R14, R21.reuse, 0x1, P2 ;  /* 0x000000150e0d7211 */ /* 0x080fe400010f0eff */
[----:B------:R-:W-:Y:S01]  /*0680*/  LEA.HI.X.SX32 R7, R0, R21, 0x1, P0 ;  /* 0x0000001500077211 */ /* 0x000fe200000f0eff */
[----:B------:R-:W5:Y:S01]  /*0690*/  LDG.E.U16 R19, desc[UR30][R2.64] ;  /* 0x0000001e02137981 */ /* 0x000f62000c1e1500 */
[----:B------:R-:W-:Y:S01]  /*06a0*/  SHF.R.U32.HI R0, RZ, 0x5, R124 ;  /* 0x00000005ff007819 */ /* 0x000fe2000001167c */
[----:B------:R-:W4:Y:S01]  /*06b0*/  LDC.64 R20, c[0x0][0x388] ;  /* 0x0000e200ff147b82 */ /* 0x000f220000000a00 */
[----:B------:R-:W-:Y:S01]  /*06c0*/  LOP3.LUT R36, R124, 0x1f, RZ, 0xc0, !PT ;  /* 0x0000001f7c247812 */ /* 0x000fe200078ec0ff */
[----:B------:R-:W5:Y:S01]  /*06d0*/  LDG.E.U16 R13, desc[UR30][R12.64] ;  /* 0x0000001e0c0d7981 */ /* 0x000f62000c1e1500 */
[----:B------:R-:W-:-:S03]  /*06e0*/  SGXT.U32 R0, R0, 0x3 ;  /* 0x000000030000781a */ /* 0x000fc60000000000 */
[----:B------:R0:W5:Y:S02]  /*06f0*/  LDG.E.U16 R7, desc[UR30][R6.64] ;  /* 0x0000001e06077981 */ /* 0x000164000c1e1500 */
[----:B--2---:R-:W-:-:S05]  /*0700*/  IMAD R4, R0, R89, RZ ;  /* 0x0000005900047224 */ /* 0x004fca00078e02ff */
[----:B---3--:R-:W-:-:S05]  /*0710*/  LEA R8, R89, R4, 0x3 ;  /* 0x0000000459087211 */ /* 0x008fca00078e18ff */
[----:B0-----:R-:W-:Y:S01]  /*0720*/  IMAD R6, R89, 0x8, R8 ;  /* 0x0000000859067824 */ /* 0x001fe200078e0208 */
[----:B------:R-:W-:Y:S01]  /*0730*/  SHF.R.U32.HI R12, RZ, 0x5, R124 ;  /* 0x00000005ff0c7819 */ /* 0x000fe2000001167c */
[----:B------:R-:W-:-:S03]  /*0740*/  IMAD R2, R36, UR4, RZ ;  /* 0x0000000424027c24 */ /* 0x000fc6000f8e02ff */
[C---:B------:R-:W-:Y:S01]  /*0750*/  LEA R10, R89.reuse, R6, 0x3 ;  /* 0x00000006590a7211 */ /* 0x040fe200078e18ff */
[----:B------:R-:W-:Y:S01]  /*0760*/  IMAD R88, R88, UR12, RZ ;  /* 0x0000000c58587c24 */ /* 0x000fe2000f8e02ff */
[----:B------:R-:W-:Y:S02]  /*0770*/  R2UR UR27, R12 ;  /* 0x000000000c1b72ca */ /* 0x000fe400000e0000 */
[C---:B------:R-:W-:Y:S01]  /*0780*/  LEA R12, R89.reuse, R10, 0x3 ;  /* 0x0000000a590c7211 */ /* 0x040fe200078e18ff */
[----:B------:R-:W-:Y:S01]  /*0790*/  IMAD.SHL.U32 R3, R88, 0x2, RZ ;  /* 0x0000000258037824 */ /* 0x000fe200078e00ff */
[C---:B------:R-:W-:Y:S02]  /*07a0*/  SHF.L.U32 R0, R2.reuse, 0x1, RZ ;  /* 0x0000000102007819 */ /* 0x040fe400000006ff */
[----:B------:R-:W-:Y:S01]  /*07b0*/  LEA R14, R89, R12, 0x3 ;  /* 0x0000000c590e7211 */ /* 0x000fe200078e18ff */
[----:B------:R-:W-:Y:S01]  /*07c0*/  IMAD.HI R2, R2, 0x2, RZ ;  /* 0x0000000202027827 */ /* 0x000fe200078e02ff */
[----:B----4-:R-:W-:-:S03]  /*07d0*/  IADD3 R69, P0, P2, R0, R20, R3 ;  /* 0x0000001400457210 */ /* 0x010fc60007a1e003 */
[----:B------:R-:W-:Y:S01]  /*07e0*/  IMAD.HI R88, R88, 0x2, RZ ;  /* 0x0000000258587827 */ /* 0x000fe200078e02ff */
[----:B------:R-:W-:-:S04]  /*07f0*/  LEA R16, R89, R14, 0x3 ;  /* 0x0000000e59107211 */ /* 0x000fc800078e18ff */
[----:B------:R-:W-:Y:S02]  /*0800*/  IADD3.X R21, PT, PT, R2, R21, R88, P0, P2 ;  /* 0x0000001502157210 */ /* 0x000fe400007e4458 */
[C---:B------:R-:W-:Y:S02]  /*0810*/  LEA R2, R89.reuse, R16, 0x3 ;  /* 0x0000001059027211 */ /* 0x040fe400078e18ff */
[----:B-1----:R-:W-:Y:S02]  /*0820*/  R2UR UR14, R18 ;  /* 0x00000000120e72ca */ /* 0x002fe400000e0000 */
[C---:B------:R-:W-:Y:S02]  /*0830*/  LEA R110, P0, R4.reuse, R69, 0x1 ;  /* 0x00000045046e7211 */ /* 0x040fe400078008ff */
[----:B------:R-:W-:Y:S02]  /*0840*/  LEA R18, R89, R2, 0x3 ;  /* 0x0000000259127211 */ /* 0x000fe400078e18ff */
[----:B------:R-:W-:-:S02]  /*0850*/  LEA.HI.X.SX32 R111, R4, R21, 0x1, P0 ;  /* 0x00000015046f7211 */ /* 0x000fc400000f0eff */
[-C--:B------:R-:W-:Y:S01]  /*0860*/  LEA R106, P3, R6, R69.reuse, 0x1 ;  /* 0x00000045066a7211 */ /* 0x080fe200078608ff */
[C---:B------:R-:W-:Y:S01]  /*0870*/  IMAD R4, R89.reuse, 0x8, R18 ;  /* 0x0000000859047824 */ /* 0x040fe200078e0212 */
[----:B------:R-:W-:Y:S02]  /*0880*/  LEA R108, P2, R8, R69, 0x1 ;  /* 0x00000045086c7211 */ /* 0x000fe400078408ff */
[-C--:B------:R-:W-:Y:S02]  /*0890*/  LEA.HI.X.SX32 R107, R6, R21.reuse, 0x1, P3 ;  /* 0x00000015066b7211 */ /* 0x080fe400018f0eff */
[----:B------:R-:W-:Y:S02]  /*08a0*/  LEA R6, R89, R4, 0x3 ;  /* 0x0000000459067211 */ /* 0x000fe400078e18ff */
[----:B------:R-:W-:Y:S02]  /*08b0*/  LEA.HI.X.SX32 R109, R8, R21, 0x1, P2 ;  /* 0x00000015086d7211 */ /* 0x000fe400010f0eff */
[----:B------:R-:W-:-:S02]  /*08c0*/  LEA R98, P0, R10, R69, 0x1 ;  /* 0x000000450a627211 */ /* 0x000fc400078008ff */
[----:B------:R-:W-:Y:S02]  /*08d0*/  LEA R96, P2, R12, R69, 0x1 ;  /* 0x000000450c607211 */ /* 0x000fe400078408ff */
[C---:B------:R-:W-:Y:S02]  /*08e0*/  LEA R8, R89.reuse, R6, 0x3 ;  /* 0x0000000659087211 */ /* 0x040fe400078e18ff */
[-C--:B------:R-:W-:Y:S02]  /*08f0*/  LEA.HI.X.SX32 R99, R10, R21.reuse, 0x1, P0 ;  /* 0x000000150a637211 */ /* 0x080fe400000f0eff */
[----:B------:R-:W-:Y:S02]  /*0900*/  LEA.HI.X.SX32 R97, R12, R21, 0x1, P2 ;  /* 0x000000150c617211 */ /* 0x000fe400010f0eff */
[----:B------:R-:W-:Y:S02]  /*0910*/  LEA R84, P2, R2, R69, 0x1 ;  /* 0x0000004502547211 */ /* 0x000fe400078408ff */
[----:B------:R-:W-:-:S02]  /*0920*/  LEA R10, R89, R8, 0x3 ;  /* 0x00000008590a7211 */ /* 0x000fc400078e18ff */
[----:B------:R-:W-:Y:S02]  /*0930*/  LEA R94, P3, R14, R69, 0x1 ;  /* 0x000000450e5e7211 */ /* 0x000fe400078608ff */
[-C--:B------:R-:W-:Y:S01]  /*0940*/  LEA.HI.X.SX32 R85, R2, R21.reuse, 0x1, P2 ;  /* 0x0000001502557211 */ /* 0x080fe200010f0eff */
[----:B------:R-:W-:Y:S01]  /*0950*/  IMAD R2, R89, 0x8, R10 ;  /* 0x0000000859027824 */ /* 0x000fe200078e020a */
[C---:B------:R-:W-:Y:S01]  /*0960*/  LOP3.LUT R0, R124.reuse, 0xc0, RZ, 0xc0, !PT ;  /* 0x000000c07c007812 */ /* 0x040fe200078ec0ff */
[----:B------:R-:W-:Y:S01]  /*0970*/  IMAD.SHL.U32 R38, R124, 0x2, RZ ;  /* 0x000000027c267824 */ /* 0x000fe200078e00ff */
[----:B------:R-:W-:Y:S02]  /*0980*/  LEA.HI.X.SX32 R95, R14, R21, 0x1, P3 ;  /* 0x000000150e5f7211 */ /* 0x000fe400018f0eff */
[-C--:B------:R-:W-:Y:S02]  /*0990*/  LEA R86, P0, R16, R69.reuse, 0x1 ;  /* 0x0000004510567211 */ /* 0x080fe400078008ff */
[----:B------:R-:W-:-:S02]  /*09a0*/  LEA R82, P3, R18, R69, 0x1 ;  /* 0x0000004512527211 */ /* 0x000fc400078608ff */
[----:B------:R-:W-:Y:S02]  /*09b0*/  SHF.R.U32.HI R3, RZ, 0x2, R0 ;  /* 0x00000002ff037819 */ /* 0x000fe40000011600 */
[----:B------:R-:W-:Y:S02]  /*09c0*/  LEA R12, R89, R2, 0x3 ;  /* 0x00000002590c7211 */ /* 0x000fe400078e18ff */
[-C--:B------:R-:W-:Y:S02]  /*09d0*/  LEA.HI.X.SX32 R87, R16, R21.reuse, 0x1, P0 ;  /* 0x0000001510577211 */ /* 0x080fe400000f0eff */
[----:B------:R-:W-:Y:S02]  /*09e0*/  LEA.HI.X.SX32 R83, R18, R21, 0x1, P3 ;  /* 0x0000001512537211 */ /* 0x000fe400018f0eff */
[----:B------:R-:W-:Y:S02]  /*09f0*/  LEA R78, P2, R6, R69, 0x1 ;  /* 0x00000045064e7211 */ /* 0x000fe400078408ff */
[----:B------:R-:W-:-:S02]  /*0a00*/  LOP3.LUT R0, R3, 0x1fe, R38, 0x78, !PT ;  /* 0x000001fe03007812 */ /* 0x000fc400078e7826 */
[-C--:B------:R-:W-:Y:S02]  /*0a10*/  LEA R80, P0, R4, R69.reuse, 0x1 ;  /* 0x0000004504507211 */ /* 0x080fe400078008ff */
[----:B------:R-:W-:Y:S02]  /*0a20*/  LEA R76, P3, R8, R69, 0x1 ;  /* 0x00000045084c7211 */ /* 0x000fe400078608ff */
[----:B------:R-:W-:Y:S02]  /*0a30*/  LEA R3, R89, R12, 0x3 ;  /* 0x0000000c59037211 */ /* 0x000fe400078e18ff */
[-C--:B------:R-:W-:Y:S02]  /*0a40*/  LEA.HI.X.SX32 R79, R6, R21.reuse, 0x1, P2 ;  /* 0x00000015064f7211 */ /* 0x080fe400010f0eff */
[-C--:B------:R-:W-:Y:S02]  /*0a50*/  LEA.HI.X.SX32 R81, R4, R21.reuse, 0x1, P0 ;  /* 0x0000001504517211 */ /* 0x080fe400000f0eff */
[----:B------:R-:W-:-:S02]  /*0a60*/  LEA.HI.X.SX32 R77, R8, R21, 0x1, P3 ;  /* 0x00000015084d7211 */ /* 0x000fc400018f0eff */
[-C--:B------:R-:W-:Y:S02]  /*0a70*/  LEA R72, P2, R2, R69.reuse, 0x1 ;  /* 0x0000004502487211 */ /* 0x080fe400078408ff */
[-C--:B------:R-:W-:Y:S02]  /*0a80*/  LEA R74, P0, R10, R69.reuse, 0x1 ;  /* 0x000000450a4a7211 */ /* 0x080fe400078008ff */
[-C--:B------:R-:W-:Y:S02]  /*0a90*/  LEA R70, P3, R12, R69.reuse, 0x1 ;  /* 0x000000450c467211 */ /* 0x080fe400078608ff */
[----:B------:R-:W-:Y:S02]  /*0aa0*/  LEA R68, P4, R3, R69, 0x1 ;  /* 0x0000004503447211 */ /* 0x000fe400078808ff */
[-C--:B------:R-:W-:Y:S02]  /*0ab0*/  LEA.HI.X.SX32 R73, R2, R21.reuse, 0x1, P2 ;  /* 0x0000001502497211 */ /* 0x080fe400010f0eff */
[----:B------:R-:W-:-:S02]  /*0ac0*/  LEA.HI.X.SX32 R75, R10, R21, 0x1, P0 ;  /* 0x000000150a4b7211 */ /* 0x000fc400000f0eff */
[-C--:B------:R-:W-:Y:S02]  /*0ad0*/  LEA.HI.X.SX32 R71, R12, R21.reuse, 0x1, P3 ;  /* 0x000000150c477211 */ /* 0x080fe400018f0eff */
[----:B------:R-:W-:Y:S02]  /*0ae0*/  LEA.HI.X.SX32 R69, R3, R21, 0x1, P4 ;  /* 0x0000001503457211 */ /* 0x000fe400020f0eff */
[----:B------:R-:W-:Y:S01]  /*0af0*/  LOP3.LUT R2, R0, 0x40, RZ, 0x3c, !PT ;  /* 0x0000004000027812 */ /* 0x000fe200078e3cff */
[----:B------:R-:W-:Y:S06]  /*0b00*/  @P1 BRA `(.L_x_5) ;  /* 0x0000000000181947 */ /* 0x000fec0003800000 */
[----:B------:R-:W-:Y:S01]  /*0b10*/  ELECT P0, URZ, PT ;  /* 0x0000000000ff782f */ /* 0x000fe20003800000 */
[----:B------:R-:W-:Y:S01]  /*0b20*/  HFMA2 R3, -RZ, RZ, 0, 5.9604644775390625e-08 ;  /* 0x00000001ff037431 */ /* 0x000fe200000001ff */
[----:B------:R-:W-:Y:S01]  /*0b30*/  UMOV UR4, 0x40 ;  /* 0x0000004000047882 */ /* 0x000fe20000000000 */
[----:B------:R-:W-:Y:S01]  /*0b40*/  UVIRTCOUNT.DEALLOC.SMPOOL 0x80 ;  /* 0x000000800000784c */ /* 0x000fe20000000000 */
[----:B------:R-:W-:-:S09]  /*0b50*/  ULEA UR4, UR6, UR4, 0x18 ;  /* 0x0000000406047291 */ /* 0x000fd2000f8ec0ff */
[----:B------:R0:W-:Y:S03]  /*0b60*/  @P0 STS.U8 [UR4], R3 ;  /* 0x00000003ff000988 */ /* 0x0001e60008000004 */
.L_x_5:
[----:B------:R-:W-:Y:S01]  /*0b70*/  USHF.L.U32 UR4, UR27, 0x15, URZ ;  /* 0x000000151b047899 */ /* 0x000fe200080006ff */
[----:B------:R-:W-:Y:S01]  /*0b80*/  LOP3.LUT P2, RZ, R124, 0xff, RZ, 0xc0, !PT ;  /* 0x000000ff7cff7812 */ /* 0x000fe2000784c0ff */
[----:B------:R-:W-:Y:S01]  /*0b90*/  ULOP3.LUT UR25, UR27, 0x4, URZ, 0xc0, !UPT ;  /* 0x000000041b197892 */ /* 0x000fe2000f8ec0ff */
[----:B-----5:R1:W-:Y:S01]  /*0ba0*/  STS.U16 [R0+UR13+0x6000], R15 ;  /* 0x0060000f00007988 */ /* 0x0203e2000800040d */
[----:B------:R-:W-:Y:S01]  /*0bb0*/  ULOP3.LUT UR24, UR4, 0x600000, URZ, 0xc0, !UPT ;  /* 0x0060000004187892 */ /* 0x000fe2000f8ec0ff */
[----:B------:R-:W-:Y:S01]  /*0bc0*/  PRMT R21, RZ, 0x7610, R21 ;  /* 0x00007610ff157816 */ /* 0x000fe20000000015 */
[----:B------:R-:W-:Y:S01]  /*0bd0*/  UMOV UR6, 0x1 ;  /* 0x0000000100067882 */ /* 0x000fe20000000000 */
[----:B------:R2:W-:Y:S01]  /*0be0*/  STS.U16 [R0+UR13+0x6400], R17 ;  /* 0x0064001100007988 */ /* 0x0005e2000800040d */
[----:B------:R-:W-:Y:S01]  /*0bf0*/  UIADD3 UR15, UPT, UPT, UR14, UR24, URZ ;  /* 0x000000180e0f7290 */ /* 0x000fe2000fffe0ff */
[----:B------:R-:W-:Y:S01]  /*0c00*/  PRMT R23, RZ, 0x7610, R23 ;  /* 0x00007610ff177816 */ /* 0x000fe20000000017 */
[----:B------:R-:W-:-:S02]  /*0c10*/  UIADD3 UR16, UPT, UPT, UR13, 0x7000, URZ ;  /* 0x000070000d107890 */ /* 0x000fc4000fffe0ff */
[----:B------:R3:W-:Y:S01]  /*0c20*/  STS.U16 [R0+UR13+0x6800], R11 ;  /* 0x0068000b00007988 */ /* 0x0007e2000800040d */
[----:B------:R-:W-:Y:S01]  /*0c30*/  ULEA UR15, UR25, UR15, 0x2 ;  /* 0x0000000f190f7291 */ /* 0x000fe2000f8e10ff */
[----:B-1----:R-:W-:Y:S01]  /*0c40*/  PRMT R15, RZ, 0x7610, R15 ;  /* 0x00007610ff0f7816 */ /* 0x002fe2000000000f */
[----:B------:R-:W-:Y:S01]  /*0c50*/  VOTEU.ALL UP0, P2 ;  /* 0x0000000000ff7886 */ /* 0x000fe20001000000 */
[----:B------:R1:W-:Y:S01]  /*0c60*/  STS.U16 [R0+UR13+0x6c00], R13 ;  /* 0x006c000d00007988 */ /* 0x0003e2000800040d */
[----:B------:R-:W4:Y:S01]  /*0c70*/  LDCU UR26, c[0x0][0x3f0] ;  /* 0x00007e00ff1a77ac */ /* 0x000f220008000800 */
[----:B--2---:R-:W-:Y:S01]  /*0c80*/  PRMT R17, RZ, 0x7610, R17 ;  /* 0x00007610ff117816 */ /* 0x004fe20000000011 */
[----:B------:R-:W2:Y:S01]  /*0c90*/  LDC.64 R40, c[0x0][0x390] ;  /* 0x0000e400ff287b82 */ /* 0x000ea20000000a00 */
[----:B------:R-:W-:Y:S01]  /*0ca0*/  STS.U16 [R2+UR13+0x6200], R5 ;  /* 0x0062000502007988 */ /* 0x000fe2000800040d */
[----:B------:R-:W-:-:S04]  /*0cb0*/  @!UP0 UIADD3 UR4, UPT, UPT, -UR6, 0x100000, URZ ;  /* 0x0010000006048890 */ /* 0x000fc8000fffe1ff */
[----:B------:R-:W-:Y:S02]  /*0cc0*/  @!UP0 USHF.L.U32 UR5, UR4, 0xb, URZ ;  /* 0x0000000b04058899 */ /* 0x000fe400080006ff */
[----:B------:R-:W-:Y:S01]  /*0cd0*/  @!UP0 USHF.L.U32 UR4, UR4, 0x1, URZ ;  /* 0x0000000104048899 */ /* 0x000fe200080006ff */
[----:B------:R-:W-:Y:S01]  /*0ce0*/  VOTEU.ALL UP1, P2 ;  /* 0x0000000000ff7886 */ /* 0x000fe20001020000 */
[----:B---3--:R-:W-:Y:S01]  /*0cf0*/  PRMT R11, RZ, 0x7610, R11 ;  /* 0x00007610ff0b7816 */ /* 0x008fe2000000000b */
[----:B------:R3:W-:Y:S01]  /*0d00*/  STS.U16 [R2+UR13+0x6600], R9 ;  /* 0x0066000902007988 */ /* 0x0007e2000800040d */
[----:B------:R-:W-:Y:S01]  /*0d10*/  PRMT R25, RZ, 0x7610, R25 ;  /* 0x00007610ff197816 */ /* 0x000fe20000000019 */
[----:B------:R-:W0:Y:S01]  /*0d20*/  LDCU.64 UR10, c[0x0][0x3d0] ;  /* 0x00007a00ff0a77ac */ /* 0x000e220008000a00 */
[----:B-1----:R-:W-:Y:S01]  /*0d30*/  PRMT R13, RZ, 0x7610, R13 ;  /* 0x00007610ff0d7816 */ /* 0x002fe2000000000d */
[----:B------:R1:W-:Y:S01]  /*0d40*/  STS.U16 [R2+UR13+0x6a00], R19 ;  /* 0x006a001302007988 */ /* 0x0003e2000800040d */
[----:B------:R-:W-:-:S02]  /*0d50*/  PRMT R27, RZ, 0x7610, R27 ;  /* 0x00007610ff1b7816 */ /* 0x000fc4000000001b */
[----:B------:R-:W-:Y:S01]  /*0d60*/  PRMT R29, RZ, 0x7610, R29 ;  /* 0x00007610ff1d7816 */ /* 0x000fe2000000001d */
[----:B------:R0:W-:Y:S01]  /*0d70*/  STS.U16 [R2+UR13+0x6e00], R7 ;  /* 0x006e000702007988 */ /* 0x0001e2000800040d */
[----:B------:R-:W-:Y:S02]  /*0d80*/  PRMT R31, RZ, 0x7610, R31 ;  /* 0x00007610ff1f7816 */ /* 0x000fe4000000001f */
[----:B----4-:R-:W-:Y:S01]  /*0d90*/  ISETP.LT.AND P3, PT, RZ, UR26, PT ;  /* 0x0000001aff007c0c */ /* 0x010fe2000bf61270 */
[----:B------:R-:W-:Y:S01]  /*0da0*/  STTM.16dp32bit_t0_t15.x8 tmem[UR15], RZ ;  /* 0x000000ff000079ed */ /* 0x000fe2000898000f */
[----:B------:R-:W-:Y:S01]  /*0db0*/  STTM.16dp32bit_t16_t31.x8 tmem[UR15+0x8], RZ ;  /* 0x000008ff000079ed */ /* 0x000fe200089a000f */
[----:B------:R-:W4:Y:S02]  /*0dc0*/  FENCE.VIEW.ASYNC.T ;  /* 0x00000000000073c6 */ /* 0x000f240000000200 */
[----:B----4-:R-:W-:Y:S01]  /*0dd0*/  BAR.SYNC.DEFER_BLOCKING 0x0 ;  /* 0x0000000000007b1d */ /* 0x010fe20000010000 */
[----:B---3--:R-:W-:-:S02]  /*0de0*/  PRMT R9, RZ, 0x7610, R9 ;  /* 0x00007610ff097816 */ /* 0x008fc40000000009 */
[----:B-1----:R-:W-:Y:S02]  /*0df0*/  PRMT R19, RZ, 0x7610, R19 ;  /* 0x00007610ff137816 */ /* 0x002fe40000000013 */
[----:B0-----:R-:W-:Y:S02]  /*0e00*/  PRMT R7, RZ, 0x7610, R7 ;  /* 0x00007610ff077816 */ /* 0x001fe40000000007 */
[----:B------:R-:W-:Y:S02]  /*0e10*/  PRMT R33, RZ, 0x7610, R33 ;  /* 0x00007610ff217816 */ /* 0x000fe40000000021 */
[----:B------:R-:W-:Y:S02]  /*0e20*/  PRMT R35, RZ, 0x7610, R35 ;  /* 0x00007610ff237816 */ /* 0x000fe40000000023 */
[----:B------:R-:W-:Y:S01]  /*0e30*/  PRMT R37, RZ, 0x7610, R37 ;  /* 0x00007610ff257816 */ /* 0x000fe20000000025 */
[----:B------:R-:W0:Y:S02]  /*0e40*/  FENCE.VIEW.ASYNC.S ;  /* 0x00000000000073c6 */ /* 0x000e240000000000 */
[----:B0-----:R0:W1:Y:S02]  /*0e50*/  @!UP1 SYNCS.EXCH.64 URZ, [UR16], UR4 ;  /* 0x0000000410ff95b2 */ /* 0x0010640008000100 */
[----:B-1----:R-:W-:Y:S06]  /*0e60*/  BAR.SYNC.DEFER_BLOCKING 0x0 ;  /* 0x0000000000007b1d */ /* 0x002fec0000010000 */
[----:B------:R-:W3:Y:S04]  /*0e70*/  @P3 LDG.E.U16 R15, desc[UR30][R110.64] ;  /* 0x0000001e6e0f3981 */ /* 0x000ee8000c1e1500 */
[----:B------:R-:W4:Y:S04]  /*0e80*/  @P3 LDG.E.U16 R17, desc[UR30][R108.64] ;  /* 0x0000001e6c113981 */ /* 0x000f28000c1e1500 */
        /* <DEDUP_REMOVED lines=13> */
[----:B------:R-:W4:Y:S01]  /*0f60*/  @P3 LDG.E.U16 R37, desc[UR30][R68.64] ;  /* 0x0000001e44253981 */ /* 0x000f22000c1e1500 */
[----:B------:R-:W-:Y:S01]  /*0f70*/  LOP3.LUT R2, R124, 0x7f, RZ, 0xc0, !PT ;  /* 0x0000007f7c027812 */ /* 0x000fe200078ec0ff */
[----:B------:R-:W-:-:S02]  /*0f80*/  UIMAD UR10, UR12, UR10, URZ ;  /* 0x0000000a0c0a72a4 */ /* 0x000fc4000f8e02ff */
[----:B------:R-:W-:-:S04]  /*0f90*/  @!UP0 UIADD3 UR8, UPT, UPT, -UR6, 0x100000, URZ ;  /* 0x0010000006088890 */ /* 0x000fc8000fffe1ff */
[----:B------:R-:W-:Y:S02]  /*0fa0*/  @!UP0 USHF.L.U32 UR9, UR8, 0xb, URZ ;  /* 0x0000000b08098899 */ /* 0x000fe400080006ff */
[----:B------:R-:W-:Y:S01]  /*0fb0*/  @!UP0 USHF.L.U32 UR8, UR8, 0x1, URZ ;  /* 0x0000000108088899 */ /* 0x000fe200080006ff */
[----:B------:R-:W-:Y:S01]  /*0fc0*/  VOTEU.ALL UP1, P2 ;  /* 0x0000000000ff7886 */ /* 0x000fe20001020000 */
[----:B------:R-:W-:Y:S01]  /*0fd0*/  UIADD3 UR17, UPT, UPT, UR14, 0x100000, URZ ;  /* 0x001000000e117890 */ /* 0x000fe2000fffe0ff */
[----:B------:R-:W-:Y:S01]  /*0fe0*/  IMAD R3, R2, UR11, RZ ;  /* 0x0000000b02037c24 */ /* 0x000fe2000f8e02ff */
[----:B------:R-:W-:Y:S02]  /*0ff0*/  USHF.L.U32 UR7, UR10, 0x1, URZ ;  /* 0x000000010a077899 */ /* 0x000fe400080006ff */
[----:B0-----:R-:W-:Y:S01]  /*1000*/  UIMAD.WIDE UR4, UR10, 0x2, URZ ;  /* 0x000000020a0478a5 */ /* 0x001fe2000f8e02ff */
[C---:B------:R-:W-:Y:S01]  /*1010*/  IMAD.SHL.U32 R5, R3.reuse, 0x2, RZ ;  /* 0x0000000203057824 */ /* 0x040fe200078e00ff */
[----:B------:R-:W-:Y:S01]  /*1020*/  UIADD3 UR18, UPT, UPT, UR24, UR17, URZ ;  /* 0x0000001118127290 */ /* 0x000fe2000fffe0ff */
[----:B------:R-:W-:Y:S01]  /*1030*/  IMAD.HI R4, R3, 0x2, RZ ;  /* 0x0000000203047827 */ /* 0x000fe200078e02ff */
[----:B------:R-:W-:-:S02]  /*1040*/  UIADD3 UR10, UPT, UPT, UR13, 0x2000, URZ ;  /* 0x000020000d0a7890 */ /* 0x000fc4000fffe0ff */
[----:B--2---:R-:W-:Y:S01]  /*1050*/  IADD3 R2, P0, P4, R5, UR7, R40 ;  /* 0x0000000705027c10 */ /* 0x004fe2000fc1e028 */
[----:B------:R0:W1:Y:S01]  /*1060*/  @!UP1 SYNCS.EXCH.64 URZ, [UR13+0x7008], UR8 ;  /* 0x007008080dff95b2 */ /* 0x0000620008000100 */
[----:B------:R-:W-:Y:S01]  /*1070*/  VOTEU.ALL UP1, P2 ;  /* 0x0000000000ff7886 */ /* 0x000fe20001020000 */
[----:B------:R-:W-:Y:S01]  /*1080*/  ULEA UR18, UR25, UR18, 0x4 ;  /* 0x0000001219127291 */ /* 0x000fe2000f8e20ff */
[----:B------:R-:W-:Y:S01]  /*1090*/  IADD3.X R3, PT, PT, R4, UR5, R41, P0, P4 ;  /* 0x0000000504037c10 */ /* 0x000fe200087e8429 */
[----:B------:R-:W-:-:S04]  /*10a0*/  @!UP0 UIADD3 UR4, UPT, UPT, -UR6, 0x100000, URZ ;  /* 0x0010000006048890 */ /* 0x000fc8000fffe1ff */
[----:B------:R-:W-:Y:S02]  /*10b0*/  @!UP0 USHF.L.U32 UR5, UR4, 0xb, URZ ;  /* 0x0000000b04058899 */ /* 0x000fe400080006ff */
[----:B------:R-:W-:Y:S01]  /*10c0*/  @!UP0 USHF.L.U32 UR4, UR4, 0x1, URZ ;  /* 0x0000000104048899 */ /* 0x000fe200080006ff */
[----:B------:R-:W-:Y:S01]  /*10d0*/  ISETP.EQ.U32.AND P4, PT, RZ, UR27, P3 ;  /* 0x0000001bff007c0c */ /* 0x000fe20009f82070 */
[----:B---3--:R0:W-:Y:S04]  /*10e0*/  STS.U16 [R0+UR13], R15 ;  /* 0x0000000f00007988 */ /* 0x0081e8000800040d */
[----:B----4-:R0:W-:Y:S04]  /*10f0*/  STS.U16 [R0+UR13+0x200], R17 ;  /* 0x0002001100007988 */ /* 0x0101e8000800040d */
[----:B------:R0:W-:Y:S04]  /*1100*/  STS.U16 [R0+UR13+0x400], R11 ;  /* 0x0004000b00007988 */ /* 0x0001e8000800040d */
        /* <DEDUP_REMOVED lines=12> */
[----:B------:R0:W-:Y:S01]  /*11d0*/  STS.U16 [R0+UR13+0x1e00], R37 ;  /* 0x001e002500007988 */ /* 0x0001e2000800040d */
[----:B-1----:R1:W-:Y:S06]  /*11e0*/  MEMBAR.ALL.CTA ;  /* 0x0000000000007992 */ /* 0x0023ec0000008000 */
[----:B-1----:R-:W-:Y:S04]  /*11f0*/  FENCE.VIEW.ASYNC.S ;  /* 0x00000000000073c6 */ /* 0x002fe80000000000 */
[----:B------:R-:W1:Y:S02]  /*1200*/  FENCE.VIEW.ASYNC.S ;  /* 0x00000000000073c6 */ /* 0x000e640000000000 */
[----:B-1----:R0:W1:Y:S02]  /*1210*/  @!UP1 SYNCS.EXCH.64 URZ, [UR13+0x2000], UR4 ;  /* 0x002000040dff95b2 */ /* 0x0020640008000100 */
[----:B-1----:R-:W-:Y:S06]  /*1220*/  BAR.SYNC.DEFER_BLOCKING 0x0 ;  /* 0x0000000000007b1d */ /* 0x002fec0000010000 */
[----:B0-----:R-:W-:Y:S05]  /*1230*/  @!P4 BRA `(.L_x_6) ;  /* 0x000000000068c947 */ /* 0x001fea0003800000 */
[----:B------:R-:W-:Y:S02]  /*1240*/  UIADD3 UR4, UPT, UPT, UR13, 0x6000, URZ ;  /* 0x000060000d047890 */ /* 0x000fe4000fffe0ff */
[----:B------:R-:W-:Y:S02]  /*1250*/  USHF.R.U32.HI UR8, URZ, 0x4, UR13 ;  /* 0x00000004ff087899 */ /* 0x000fe4000801160d */
[----:B------:R-:W-:Y:S02]  /*1260*/  USHF.R.U32.HI UR4, URZ, 0x4, UR4 ;  /* 0x00000004ff047899 */ /* 0x000fe40008011604 */
[----:B------:R-:W-:Y:S02]  /*1270*/  USGXT.U32 UR8, UR8, 0xe ;  /* 0x0000000e0808789a */ /* 0x000fe40008000000 */
[----:B------:R-:W-:Y:S01]  /*1280*/  USGXT.U32 UR6, UR4, 0xe ;  /* 0x0000000e0406789a */ /* 0x000fe20008000000 */
[----:B------:R-:W-:Y:S01]  /*1290*/  UMOV UR20, 0x80 ;  /* 0x0000008000147882 */ /* 0x000fe20000000000 */
[----:B------:R-:W-:Y:S01]  /*12a0*/  UMOV UR21, 0x40004040 ;  /* 0x4000404000157882 */ /* 0x000fe20000000000 */
[----:B------:R-:W-:Y:S01]  /*12b0*/  UMOV UR22, 0xfffffffe ;  /* 0xfffffffe00167882 */ /* 0x000fe20000000000 */
[----:B------:R-:W-:Y:S01]  /*12c0*/  UMOV UR23, 0x7fffbfdf ;  /* 0x7fffbfdf00177882 */ /* 0x000fe20000000000 */
[----:B------:R-:W-:Y:S01]  /*12d0*/  UMOV UR9, URZ ;  /* 0x000000ff00097c82 */ /* 0x000fe20008000000 */
[----:B------:R-:W-:Y:S01]  /*12e0*/  UMOV UR7, URZ ;  /* 0x000000ff00077c82 */ /* 0x000fe20008000000 */
[----:B------:R-:W-:-:S02]  /*12f0*/  UIADD3.64 UR22, UPT, UPT, UR8, -UR22, URZ ;  /* 0x8000001608167297 */ /* 0x000fc4000fffe0ff */
[----:B------:R-:W-:Y:S01]  /*1300*/  UIADD3.64 UR20, UPT, UPT, UR6, UR20, URZ ;  /* 0x0000001406147297 */ /* 0x000fe2000fffe0ff */
[----:B------:R-:W-:Y:S01]  /*1310*/  UMOV UR28, 0x0 ;  /* 0x00000000001c7882 */ /* 0x000fe20000000000 */
[----:B------:R-:W-:Y:S01]  /*1320*/  UMOV UR29, 0x4208010 ;  /* 0x04208010001d7882 */ /* 0x000fe20000000000 */
[----:B------:R-:W-:Y:S01]  /*1330*/  UMOV UR4, UR10 ;  /* 0x0000000a00047c82 */ /* 0x000fe20008000000 */
[----:B------:R-:W-:Y:S01]  /*1340*/  UMOV UR5, URZ ;  /* 0x000000ff00057c82 */ /* 0x000fe20008000000 */
[----:B------:R-:W-:Y:S01]  /*1350*/  UMOV UR9, 0x80004020 ;  /* 0x8000402000097882 */ /* 0x000fe20000000000 */
[----:B------:R-:W-:Y:S01]  /*1360*/  UMOV UR7, 0x40004040 ;  /* 0x4000404000077882 */ /* 0x000fe20000000000 */
[----:B------:R-:W-:Y:S01]  /*1370*/  UMOV UR32, 0x0 ;  /* 0x0000000000207882 */ /* 0x000fe20000000000 */
[----:B------:R-:W-:Y:S01]  /*1380*/  UMOV UR33, 0x4208010 ;  /* 0x0420801000217882 */ /* 0x000fe20000000000 */
[----:B------:R-:W-:Y:S01]  /*1390*/  UMOV UR4, UR4 ;  /* 0x0000000400047c82 */ /* 0x000fe20008000000 */
[----:B------:R0:W-:Y:S01]  /*13a0*/  UTCHMMA gdesc[UR6], gdesc[UR8], tmem[UR17], tmem[UR28], idesc[UR29], !UPT ;  /* 0x00ff1c08060075ea */ /* 0x0001e2000f800011 */
[----:B------:R0:W-:Y:S01]  /*13b0*/  UTCHMMA gdesc[UR20], gdesc[UR22], tmem[UR17], tmem[UR32], idesc[UR33], UPT ;  /* 0x00ff2016140075ea */ /* 0x0001e2000b800011 */
[----:B------:R0:W-:Y:S01]  /*13c0*/  UTCBAR [UR4], URZ ;  /* 0x000000ff040073e9 */ /* 0x0001e200080000ff */
[----:B------:R-:W-:Y:S01]  /*13d0*/  NOP ;  /* 0x0000000000007918 */ /* 0x000fe20000000000 */
.L_x_6:
[----:B------:R-:W-:Y:S05]  /*13e0*/  @!P3 BRA `(.L_x_7) ;  /* 0x000000000008b947 */ /* 0x000fea0003800000 */
[----:B------:R-:W1:Y:S02]  /*13f0*/  SYNCS.PHASECHK.TRANS64.TRYWAIT P0, [UR13+0x2000], RZ ;  /* 0x002000ffff0075a7 */ /* 0x000e64000800110d */
[----:B-1----:R-:W-:Y:S05]  /*1400*/  @!P0 BRA `(.L_x_8) ;  /* 0x0000004400408947 */ /* 0x002fea0003800000 */
.L_x_7:
[----:B------:R-:W-:Y:S01]  /*1410*/  BAR.SYNC.DEFER_BLOCKING 0x0 ;  /* 0x0000000000007b1d */ /* 0x000fe20000010000 */
[----:B------:R-:W-:Y:S02]  /*1420*/  LOP3.LUT R43, R38, 0x1e, RZ, 0xc0, !PT ;  /* 0x0000001e262b7812 */ /* 0x000fe400078ec0ff */
[----:B------:R-:W-:Y:S02]  /*1430*/  ISETP.GE.U32.AND P5, PT, R36, 0x10, PT ;  /* 0x000000102400780c */ /* 0x000fe40003fa6070 */
[----:B------:R-:W-:Y:S01]  /*1440*/  LOP3.LUT R61, R124, 0xff, RZ, 0xc0, !PT ;  /* 0x000000ff7c3d7812 */ /* 0x000fe200078ec0ff */
[----:B0-----:R-:W0:Y:S01]  /*1450*/  LDCU UR4, c[0x0][0x3a8] ;  /* 0x00007500ff0477ac */ /* 0x001e220008000800 */
[----:B------:R-:W-:Y:S01]  /*1460*/  LOP3.LUT R92, R43, 0x60, R124, 0xf8, !PT ;  /* 0x000000602b5c7812 */ /* 0x000fe200078ef87c */
[----:B------:R-:W-:Y:S01]  /*1470*/  LDTM.16dp32bit_t0_t15.x32 R4, tmem[UR18] ;  /* 0x00000012000479ee */ /* 0x000fe20008a80000 */
[----:B------:R-:W0:Y:S01]  /*1480*/  LDTM.16dp32bit_t16_t31.x32 R4, tmem[UR18+0x20] ;  /* 0x00002012000479ee */ /* 0x000e220008aa0000 */
[----:B------:R-:W-:-:S02]  /*1490*/  LEA R116, R61, UR13, 0x2 ;  /* 0x0000000d3d747c11 */ /* 0x000fc4000f8e10ff */
[----:B------:R-:W-:Y:S02]  /*14a0*/  LEA.HI R112, R61, R92, RZ, 0x19 ;  /* 0x0000005c3d707211 */ /* 0x000fe400078fc8ff */
[----:B------:R-:W-:Y:S02]  /*14b0*/  LEA R105, R92, UR13, 0x2 ;  /* 0x0000000d5c697c11 */ /* 0x000fe4000f8e10ff */
[----:B------:R-:W-:Y:S02]  /*14c0*/  LEA R112, R112, UR13, 0x2 ;  /* 0x0000000d70707c11 */ /* 0x000fe4000f8e10ff */
[----:B------:R-:W-:Y:S02]  /*14d0*/  PRMT R104, RZ, 0x7610, R104 ;  /* 0x00007610ff687816 */ /* 0x000fe40000000068 */
[----:B------:R-:W-:Y:S02]  /*14e0*/  PRMT R125, RZ, 0x7610, R125 ;  /* 0x00007610ff7d7816 */ /* 0x000fe4000000007d */
[----:B------:R-:W-:-:S02]  /*14f0*/  PRMT R123, RZ, 0x7610, R123 ;  /* 0x00007610ff7b7816 */ /* 0x000fc4000000007b */
[----:B------:R-:W-:Y:S01]  /*1500*/  PRMT R121, RZ, 0x7610, R121 ;  /* 0x00007610ff797816 */ /* 0x000fe20000000079 */
[----:B------:R-:W1:Y:S01]  /*1510*/  @!P2 SYNCS.CCTL.IV [UR13+0x2000] ;  /* 0x00200000ff00a9b1 */ /* 0x000e62000800000d */
[----:B------:R-:W-:Y:S01]  /*1520*/  NOP ;  /* 0x0000000000007918 */ /* 0x000fe20000000000 */
[----:B------:R-:W-:Y:S02]  /*1530*/  PRMT R113, RZ, 0x7610, R113 ;  /* 0x00007610ff717816 */ /* 0x000fe40000000071 */
[----:B------:R-:W-:Y:S02]  /*1540*/  PRMT R115, RZ, 0x7610, R115 ;  /* 0x00007610ff737816 */ /* 0x000fe40000000073 */
[----:B------:R-:W-:Y:S01]  /*1550*/  PRMT R117, RZ, 0x7610, R117 ;  /* 0x00007610ff757816 */ /* 0x000fe20000000075 */
[----:B0-----:R-:W-:Y:S01]  /*1560*/  FMUL R37, R4, UR4 ;  /* 0x0000000404257c20 */ /* 0x001fe20008400000 */
[----:B------:R-:W-:Y:S01]  /*1570*/  FMUL R40, R5, UR4 ;  /* 0x0000000405287c20 */ /* 0x000fe20008400000 */
[----:B------:R-:W-:Y:S01]  /*1580*/  FMUL R39, R6, UR4 ;  /* 0x0000000406277c20 */ /* 0x000fe20008400000 */
[----:B------:R-:W-:Y:S01]  /*1590*/  FMUL R41, R7, UR4 ;  /* 0x0000000407297c20 */ /* 0x000fe20008400000 */
[----:B------:R-:W-:-:S03]  /*15a0*/  FMUL R42, R8, UR4 ;  /* 0x00000004082a7c20 */ /* 0x000fc60008400000 */
[----:B------:R-:W-:Y:S01]  /*15b0*/  FMNMX3 R39, R37, R40, R39, !PT ;  /* 0x0000002825277276 */ /* 0x000fe20007800027 */
[----:B------:R-:W-:Y:S01]  /*15c0*/  FMUL R37, R9, UR4 ;  /* 0x0000000409257c20 */ /* 0x000fe20008400000 */
[----:B------:R-:W-:Y:S02]  /*15d0*/  FMUL R40, R10, UR4 ;  /* 0x000000040a287c20 */ /* 0x000fe40008400000 */
[----:B------:R-:W-:Y:S01]  /*15e0*/  FMNMX3 R41, R39, R41, R42, !PT ;  /* 0x0000002927297276 */ /* 0x000fe2000780002a */
[----:B------:R-:W-:Y:S01]  /*15f0*/  FMUL R39, R11, UR4 ;  /* 0x000000040b277c20 */ /* 0x000fe20008400000 */
[----:B------:R-:W-:Y:S02]  /*1600*/  FMUL R42, R12, UR4 ;  /* 0x000000040c2a7c20 */ /* 0x000fe40008400000 */
[----:B------:R-:W-:Y:S01]  /*1610*/  FMNMX3 R41, R41, R37, R40, !PT ;  /* 0x0000002529297276 */ /* 0x000fe20007800028 */
[----:B------:R-:W-:Y:S01]  /*1620*/  FMUL R37, R13, UR4 ;  /* 0x000000040d257c20 */ /* 0x000fe20008400000 */
[----:B------:R-:W-:-:S02]  /*1630*/  FMUL R40, R14, UR4 ;  /* 0x000000040e287c20 */ /* 0x000fc40008400000 */
        /* <DEDUP_REMOVED lines=31> */
[----:B------:R-:W-:-:S03]  /*1830*/  FMUL R39, R35, UR4 ;  /* 0x0000000423277c20 */ /* 0x000fc60008400000 */
[----:B------:R-:W-:Y:S02]  /*1840*/  FMNMX3 R40, R41, R37, R40, !PT ;  /* 0x0000002529287276 */ /* 0x000fe40007800028 */
[----:B------:R-:W0:Y:S02]  /*1850*/  LDC R37, c[0x0][0x3d8] ;  /* 0x0000f600ff257b82 */ /* 0x000e240000000800 */
[----:B------:R-:W-:Y:S02]  /*1860*/  FMNMX R39, R39, R40, !PT ;  /* 0x0000002827277209 */ /* 0x000fe40007800000 */
[----:B------:R-:W-:-:S03]  /*1870*/  SHF.R.U32.HI R40, RZ, 0x7, R124 ;  /* 0x00000007ff287819 */ /* 0x000fc6000001167c */
[----:B------:R-:W2:Y:S01]  /*1880*/  SHFL.BFLY PT, R42, R39, 0x10, 0x1f ;  /* 0x0e001f00272a7f89 */ /* 0x000ea200000e0000 */
[----:B------:R-:W-:-:S05]  /*1890*/  SGXT.U32 R40, R40, 0x1 ;  /* 0x000000012828781a */ /* 0x000fca0000000000 */
[----:B0-----:R-:W-:-:S05]  /*18a0*/  IMAD R40, R40, R37, RZ ;  /* 0x0000002528287224 */ /* 0x001fca00078e02ff */
[----:B------:R-:W-:Y:S02]  /*18b0*/  LEA R36, R37, R40, 0x1 ;  /* 0x0000002825247211 */ /* 0x000fe400078e08ff */
[----:B--2---:R-:W-:Y:S02]  /*18c0*/  FMNMX R41, R39, R42, !PT ;  /* 0x0000002a27297209 */ /* 0x004fe40007800000 */
[C---:B------:R-:W-:Y:S02]  /*18d0*/  LEA R38, R37.reuse, R36, 0x1 ;  /* 0x0000002425267211 */ /* 0x040fe400078e08ff */
[-C--:B------:R-:W-:Y:S01]  /*18e0*/  LEA R66, P0, R40, R2.reuse, 0x1 ;  /* 0x0000000228427211 */ /* 0x080fe200078008ff */
[----:B-1----:R0:W-:Y:S01]  /*18f0*/  @!P5 STS [R112], R41 ;  /* 0x000000297000d388 */ /* 0x0021e20000000800 */
[----:B------:R-:W-:Y:S02]  /*1900*/  LEA R64, P6, R36, R2, 0x1 ;  /* 0x0000000224407211 */ /* 0x000fe400078c08ff */
[----:B------:R-:W-:-:S02]  /*1910*/  LEA R42, R37, R38, 0x1 ;  /* 0x00000026252a7211 */ /* 0x000fc400078e08ff */
[-C--:B------:R-:W-:Y:S01]  /*1920*/  LEA.HI.X.SX32 R67, R40, R3.reuse, 0x1, P0 ;  /* 0x0000000328437211 */ /* 0x080fe200000f0eff */
[----:B------:R-:W-:Y:S01]  /*1930*/  BAR.SYNC.DEFER_BLOCKING 0x0 ;  /* 0x0000000000007b1d */ /* 0x000fe20000010000 */
[-C--:B------:R-:W-:Y:S01]  /*1940*/  LEA.HI.X.SX32 R65, R36, R3.reuse, 0x1, P6 ;  /* 0x0000000324417211 */ /* 0x080fe200030f0eff */
[----:B------:R-:W-:Y:S01]  /*1950*/  IMAD R36, R37, 0x2, R42 ;  /* 0x0000000225247824 */ /* 0x000fe200078e022a */
[-C--:B------:R-:W-:Y:S02]  /*1960*/  LEA R62, P0, R38, R2.reuse, 0x1 ;  /* 0x00000002263e7211 */ /* 0x080fe400078008ff */
[----:B------:R-:W-:Y:S02]  /*1970*/  LEA R58, P6, R42, R2, 0x1 ;  /* 0x000000022a3a7211 */ /* 0x000fe400078c08ff */
[-C--:B------:R-:W-:Y:S02]  /*1980*/  LEA.HI.X.SX32 R63, R38, R3.reuse, 0x1, P0 ;  /* 0x00000003263f7211 */ /* 0x080fe400000f0eff */
[----:B------:R-:W-:-:S02]  /*1990*/  LEA.HI.X.SX32 R59, R42, R3, 0x1, P6 ;  /* 0x000000032a3b7211 */ /* 0x000fc400030f0eff */
[C---:B------:R-:W-:Y:S02]  /*19a0*/  LEA R56, P0, R36.reuse, R2, 0x1 ;  /* 0x0000000224387211 */ /* 0x040fe400078008ff */
[----:B------:R-:W-:Y:S02]  /*19b0*/  ISETP.GE.U32.AND P6, PT, R61, 0x80, PT ;  /* 0x000000803d00780c */ /* 0x000fe40003fc6070 */
[C---:B------:R-:W-:Y:S02]  /*19c0*/  LEA R38, R37.reuse, R36, 0x1 ;  /* 0x0000002425267211 */ /* 0x040fe400078e08ff */
[----:B------:R-:W-:Y:S02]  /*19d0*/  LEA.HI.X.SX32 R57, R36, R3, 0x1, P0 ;  /* 0x0000000324397211 */ /* 0x000fe400000f0eff */
[----:B------:R-:W-:Y:S02]  /*19e0*/  LEA R54, P0, R38, R2, 0x1 ;  /* 0x0000000226367211 */ /* 0x000fe400078008ff */
[----:B------:R-:W-:-:S02]  /*19f0*/  LEA R36, R37, R38, 0x1 ;  /* 0x0000002625247211 */ /* 0x000fc400078e08ff */
[-C--:B------:R-:W-:Y:S02]  /*1a00*/  LEA.HI.X.SX32 R55, R38, R3.reuse, 0x1, P0 ;  /* 0x0000000326377211 */ /* 0x080fe400000f0eff */
[C---:B------:R-:W-:Y:S01]  /*1a10*/  LEA R52, P0, R36.reuse, R2, 0x1 ;  /* 0x0000000224347211 */ /* 0x040fe200078008ff */
[----:B------:R-:W1:Y:S01]  /*1a20*/  @!P6 LDS R91, [R116] ;  /* 0x00000000745be984 */ /* 0x000e620000000800 */
[C---:B------:R-:W-:Y:S02]  /*1a30*/  LEA R38, R37.reuse, R36, 0x1 ;  /* 0x0000002425267211 */ /* 0x040fe400078e08ff */
[----:B------:R-:W-:Y:S02]  /*1a40*/  LEA.HI.X.SX32 R53, R36, R3, 0x1, P0 ;  /* 0x0000000324357211 */ /* 0x000fe400000f0eff */
[----:B------:R-:W-:Y:S01]  /*1a50*/  LEA R50, P0, R38, R2, 0x1 ;  /* 0x0000000226327211 */ /* 0x000fe200078008ff */
[----:B------:R-:W-:-:S03]  /*1a60*/  IMAD R36, R37, 0x2, R38 ;  /* 0x0000000225247824 */ /* 0x000fc600078e0226 */
[-C--:B------:R-:W-:Y:S02]  /*1a70*/  LEA.HI.X.SX32 R51, R38, R3.reuse, 0x1, P0 ;  /* 0x0000000326337211 */ /* 0x080fe400000f0eff */
[C---:B------:R-:W-:Y:S02]  /*1a80*/  LEA R48, P0, R36.reuse, R2, 0x1 ;  /* 0x0000000224307211 */ /* 0x040fe400078008ff */
[C---:B------:R-:W-:Y:S02]  /*1a90*/  LEA R38, R37.reuse, R36, 0x1 ;  /* 0x0000002425267211 */ /* 0x040fe400078e08ff */
[----:B------:R-:W-:Y:S02]  /*1aa0*/  LEA.HI.X.SX32 R49, R36, R3, 0x1, P0 ;  /* 0x0000000324317211 */ /* 0x000fe400000f0eff */
[----:B------:R-:W-:Y:S02]  /*1ab0*/  LEA R46, P0, R38, R2, 0x1 ;  /* 0x00000002262e7211 */ /* 0x000fe400078008ff */
[----:B------:R-:W-:-:S02]  /*1ac0*/  LEA R36, R37, R38, 0x1 ;  /* 0x0000002625247211 */ /* 0x000fc400078e08ff */
[-C--:B------:R-:W-:Y:S02]  /*1ad0*/  LEA.HI.X.SX32 R47, R38, R3.reuse, 0x1, P0 ;  /* 0x00000003262f7211 */ /* 0x080fe400000f0eff */
[C---:B------:R-:W-:Y:S02]  /*1ae0*/  LEA R44, P0, R36.reuse, R2, 0x1 ;  /* 0x00000002242c7211 */ /* 0x040fe400078008ff */
[C---:B------:R-:W-:Y:S02]  /*1af0*/  LEA R38, R37.reuse, R36, 0x1 ;  /* 0x0000002425267211 */ /* 0x040fe400078e08ff */
[----:B------:R-:W-:Y:S02]  /*1b00*/  LEA.HI.X.SX32 R45, R36, R3, 0x1, P0 ;  /* 0x00000003242d7211 */ /* 0x000fe400000f0eff */
[----:B------:R-:W-:Y:S01]  /*1b10*/  LEA R42, P0, R38, R2, 0x1 ;  /* 0x00000002262a7211 */ /* 0x000fe200078008ff */
[----:B------:R-:W-:-:S03]  /*1b20*/  IMAD R36, R37, 0x2, R38 ;  /* 0x0000000225247824 */ /* 0x000fc600078e0226 */
[-C--:B------:R-:W-:Y:S02]  /*1b30*/  LEA.HI.X.SX32 R43, R38, R3.reuse, 0x1, P0 ;  /* 0x00000003262b7211 */ /* 0x080fe400000f0eff */
[C---:B------:R-:W-:Y:S02]  /*1b40*/  LEA R40, P0, R36.reuse, R2, 0x1 ;  /* 0x0000000224287211 */ /* 0x040fe400078008ff */
[C---:B------:R-:W-:Y:S02]  /*1b50*/  LEA R88, R37.reuse, R36, 0x1 ;  /* 0x0000002425587211 */ /* 0x040fe400078e08ff */
[----:B0-----:R-:W-:Y:S01]  /*1b60*/  LEA.HI.X.SX32 R41, R36, R3, 0x1, P0 ;  /* 0x0000000324297211 */ /* 0x001fe200000f0eff */
[----:B-1----:R-:W0:Y:S01]  /*1b70*/  SHFL.BFLY PT, R102, R91, 0x1, 0x1f ;  /* 0x0c201f005b667f89 */ /* 0x002e2200000e0000 */
[----:B------:R-:W-:Y:S02]  /*1b80*/  LEA R38, P0, R88, R2, 0x1 ;  /* 0x0000000258267211 */ /* 0x000fe400078008ff */
[----:B------:R-:W-:-:S02]  /*1b90*/  LEA R100, R37, R88, 0x1 ;  /* 0x0000005825647211 */ /* 0x000fc400078e08ff */
[-C--:B------:R-:W-:Y:S02]  /*1ba0*/  LEA.HI.X.SX32 R39, R88, R3.reuse, 0x1, P0 ;  /* 0x0000000358277211 */ /* 0x080fe400000f0eff */
[C---:B------:R-:W-:Y:S02]  /*1bb0*/  LEA R36, P0, R100.reuse, R2, 0x1 ;  /* 0x0000000264247211 */ /* 0x040fe400078008ff */
[----:B------:R-:W-:Y:S02]  /*1bc0*/  LEA R93, R37, R100, 0x1 ;  /* 0x00000064255d7211 */ /* 0x000fe400078e08ff */
[----:B------:R-:W-:Y:S02]  /*1bd0*/  LEA.HI.X.SX32 R37, R100, R3, 0x1, P0 ;  /* 0x0000000364257211 */ /* 0x000fe400000f0eff */
[----:B------:R-:W-:Y:S02]  /*1be0*/  LEA R2, P0, R93, R2, 0x1 ;  /* 0x000000025d027211 */ /* 0x000fe400078008ff */
[----:B------:R-:W-:-:S02]  /*1bf0*/  LOP3.LUT R88, R124, 0x80, RZ, 0xc0, !PT ;  /* 0x000000807c587812 */ /* 0x000fc400078ec0ff */
[----:B------:R-:W-:Y:S02]  /*1c00*/  LEA.HI.X.SX32 R3, R93, R3, 0x1, P0 ;  /* 0x000000035d037211 */ /* 0x000fe400000f0eff */
[----:B------:R-:W-:-:S04]  /*1c10*/  ISETP.NE.U32.AND P0, PT, R88, RZ, PT ;  /* 0x000000ff5800720c */ /* 0x000fc80003f05070 */
[----:B------:R-:W-:Y:S02]  /*1c20*/  SEL R88, RZ, 0x90, !P0 ;  /* 0x00000090ff587807 */ /* 0x000fe40004000000 */
[----:B------:R-:W-:Y:S02]  /*1c30*/  LOP3.LUT P0, RZ, R124, 0x1, RZ, 0xc0, !PT ;  /* 0x000000017cff7812 */ /* 0x000fe4000780c0ff */
[----:B0-----:R-:W-:Y:S02]  /*1c40*/  FMNMX R93, R91, R102, !PT ;  /* 0x000000665b5d7209 */ /* 0x001fe40007800000 */
[----:B------:R-:W-:-:S13]  /*1c50*/  ISETP.LT.U32.AND P0, PT, R61, 0x80, !P0 ;  /* 0x000000803d00780c */ /* 0x000fda0004701070 */
[----:B------:R-:W-:Y:S01]  /*1c60*/  @P0 STS [R116], R93 ;  /* 0x0000005d74000388 */ /* 0x000fe20000000800 */
[----:B------:R-:W-:Y:S06]  /*1c70*/  BAR.SYNC.DEFER_BLOCKING 0x0 ;  /* 0x0000000000007b1d */ /* 0x000fec0000010000 */
[----:B------:R-:W0:Y:S02]  /*1c80*/  LDS R61, [R105] ;  /* 0x00000000693d7984 */ /* 0x000e240000000800 */
[----:B0-----:R-:W-:-:S05]  /*1c90*/  FMNMX R61, R61, -INF , !PT ;  /* 0xff8000003d3d7809 */ /* 0x001fca0007800000 */
[--C-:B------:R-:W-:Y:S01]  /*1ca0*/  FFMA R4, R4, UR4, -R61.reuse ;  /* 0x0000000404047c23 */ /* 0x100fe2000800083d */
[--C-:B------:R-:W-:Y:S01]  /*1cb0*/  FFMA R5, R5, UR4, -R61.reuse ;  /* 0x0000000405057c23 */ /* 0x100fe2000800083d */
[--C-:B------:R-:W-:Y:S01]  /*1cc0*/  FFMA R6, R6, UR4, -R61.reuse ;  /* 0x0000000406067c23 */ /* 0x100fe2000800083d */
[--C-:B------:R-:W-:Y:S01]  /*1cd0*/  FFMA R7, R7, UR4, -R61.reuse ;  /* 0x0000000407077c23 */ /* 0x100fe2000800083d */
[----:B------:R-:W-:Y:S01]  /*1ce0*/  FMUL R103, R4, 1.4426950216293334961 ;  /* 0x3fb8aa3b04677820 */ /* 0x000fe20000400000 */
[----:B------:R-:W-:Y:S01]  /*1cf0*/  FMUL R4, R5, 1.4426950216293334961 ;  /* 0x3fb8aa3b05047820 */ /* 0x000fe20000400000 */
[----:B------:R-:W-:Y:S01]  /*1d00*/  FMUL R102, R6, 1.4426950216293334961 ;  /* 0x3fb8aa3b06667820 */ /* 0x000fe20000400000 */
[----:B------:R-:W-:Y:S01]  /*1d10*/  FMUL R5, R7, 1.4426950216293334961 ;  /* 0x3fb8aa3b07057820 */ /* 0x000fe20000400000 */
[--C-:B------:R-:W-:Y:S01]  /*1d20*/  FFMA R8, R8, UR4, -R61.reuse ;  /* 0x0000000408087c23 */ /* 0x100fe2000800083d */
[--C-:B------:R-:W-:Y:S01]  /*1d30*/  FFMA R9, R9, UR4, -R61.reuse ;  /* 0x0000000409097c23 */ /* 0x100fe2000800083d */
[----:B------:R-:W-:Y:S01]  /*1d40*/  MUFU.EX2 R103, R103 ;  /* 0x0000006700677308 */ /* 0x000fe20000000800 */
[--C-:B------:R-:W-:Y:S01]  /*1d50*/  FFMA R10, R10, UR4, -R61.reuse ;  /* 0x000000040a0a7c23 */ /* 0x100fe2000800083d */
[----:B------:R-:W-:Y:S01]  /*1d60*/  FMUL R6, R8, 1.4426950216293334961 ;  /* 0x3fb8aa3b08067820 */ /* 0x000fe20000400000 */
[----:B------:R-:W-:Y:S01]  /*1d70*/  FMUL R8, R9, 1.4426950216293334961 ;  /* 0x3fb8aa3b09087820 */ /* 0x000fe20000400000 */
[--C-:B------:R-:W-:Y:S01]  /*1d80*/  FFMA R11, R11, UR4, -R61.reuse ;  /* 0x000000040b0b7c23 */ /* 0x100fe2000800083d */
[--C-:B------:R-:W-:Y:S01]  /*1d90*/  FFMA R14, R14, UR4, -R61.reuse ;  /* 0x000000040e0e7c23 */ /* 0x100fe2000800083d */
[----:B------:R-:W-:Y:S01]  /*1da0*/  FMUL R7, R10, 1.4426950216293334961 ;  /* 0x3fb8aa3b0a077820 */ /* 0x000fe20000400000 */
[--C-:B------:R-:W-:Y:S01]  /*1db0*/  FFMA R15, R15, UR4, -R61.reuse ;  /* 0x000000040f0f7c23 */ /* 0x100fe2000800083d */
[----:B------:R-:W0:Y:S01]  /*1dc0*/  MUFU.EX2 R4, R4 ;  /* 0x0000000400047308 */ /* 0x000e220000000800 */
[--C-:B------:R-:W-:Y:S01]  /*1dd0*/  FFMA R18, R18, UR4, -R61.reuse ;  /* 0x0000000412127c23 */ /* 0x100fe2000800083d */
[----:B------:R-:W-:Y:S01]  /*1de0*/  FMUL R10, R11, 1.4426950216293334961 ;  /* 0x3fb8aa3b0b0a7820 */ /* 0x000fe20000400000 */
[--C-:B------:R-:W-:Y:S01]  /*1df0*/  FFMA R20, R20, UR4, -R61.reuse ;  /* 0x0000000414147c23 */ /* 0x100fe2000800083d */
[----:B------:R-:W-:Y:S01]  /*1e00*/  FMUL R11, R14, 1.4426950216293334961 ;  /* 0x3fb8aa3b0e0b7820 */ /* 0x000fe20000400000 */
[--C-:B------:R-:W-:Y:S01]  /*1e10*/  FFMA R12, R12, UR4, -R61.reuse ;  /* 0x000000040c0c7c23 */ /* 0x100fe2000800083d */
[----:B------:R-:W-:Y:S01]  /*1e20*/  FMUL R14, R15, 1.4426950216293334961 ;  /* 0x3fb8aa3b0f0e7820 */ /* 0x000fe20000400000 */
[----:B------:R-:W-:Y:S01]  /*1e30*/  FMUL R15, R18, 1.4426950216293334961 ;  /* 0x3fb8aa3b120f7820 */ /* 0x000fe20000400000 */
[----:B------:R-:W1:Y:S01]  /*1e40*/  MUFU.EX2 R102, R102 ;  /* 0x0000006600667308 */ /* 0x000e620000000800 */
[----:B------:R-:W-:Y:S01]  /*1e50*/  FMUL R18, R20, 1.4426950216293334961 ;  /* 0x3fb8aa3b14127820 */ /* 0x000fe20000400000 */
[----:B------:R-:W-:Y:S01]  /*1e60*/  FMUL R9, R12, 1.4426950216293334961 ;  /* 0x3fb8aa3b0c097820 */ /* 0x000fe20000400000 */
[--C-:B------:R-:W-:Y:S01]  /*1e70*/  FFMA R13, R13, UR4, -R61.reuse ;  /* 0x000000040d0d7c23 */ /* 0x100fe2000800083d */
[--C-:B------:R-:W-:Y:S01]  /*1e80*/  FFMA R16, R16, UR4, -R61.reuse ;  /* 0x0000000410107c23 */ /* 0x100fe2000800083d */
[--C-:B------:R-:W-:Y:S01]  /*1e90*/  FFMA R17, R17, UR4, -R61.reuse ;  /* 0x0000000411117c23 */ /* 0x100fe2000800083d */
[--C-:B------:R-:W-:Y:S01]  /*1ea0*/  FFMA R19, R19, UR4, -R61.reuse ;  /* 0x0000000413137c23 */ /* 0x100fe2000800083d */
[----:B------:R-:W-:Y:S01]  /*1eb0*/  FMUL R12, R13, 1.4426950216293334961 ;  /* 0x3fb8aa3b0d0c7820 */ /* 0x000fe20000400000 */
[----:B------:R-:W2:Y:S01]  /*1ec0*/  MUFU.EX2 R5, R5 ;  /* 0x0000000500057308 */ /* 0x000ea20000000800 */
[----:B0-----:R-:W-:Y:S01]  /*1ed0*/  FADD R91, R103, R4 ;  /* 0x00000004675b7221 */ /* 0x001fe20000000000 */
[--C-:B------:R-:W-:Y:S01]  /*1ee0*/  FFMA R21, R21, UR4, -R61.reuse ;  /* 0x0000000415157c23 */ /* 0x100fe2000800083d */
[----:B------:R-:W-:Y:S01]  /*1ef0*/  FMUL R13, R16, 1.4426950216293334961 ;  /* 0x3fb8aa3b100d7820 */ /* 0x000fe20000400000 */
[--C-:B------:R-:W-:Y:S01]  /*1f00*/  FFMA R22, R22, UR4, -R61.reuse ;  /* 0x0000000416167c23 */ /* 0x100fe2000800083d */
[----:B------:R-:W-:Y:S01]  /*1f10*/  FMUL R16, R17, 1.4426950216293334961 ;  /* 0x3fb8aa3b11107820 */ /* 0x000fe20000400000 */
[----:B------:R-:W-:Y:S01]  /*1f20*/  FFMA R23, R23, UR4, -R61 ;  /* 0x0000000417177c23 */ /* 0x000fe2000800083d */
[----:B------:R-:W-:Y:S01]  /*1f30*/  FMUL R17, R19, 1.4426950216293334961 ;  /* 0x3fb8aa3b13117820 */ /* 0x000fe20000400000 */
[----:B------:R-:W0:Y:S01]  /*1f40*/  MUFU.EX2 R6, R6 ;  /* 0x0000000600067308 */ /* 0x000e220000000800 */
[----:B-1----:R-:W-:Y:S01]  /*1f50*/  FADD R20, R102, R91 ;  /* 0x0000005b66147221 */ /* 0x002fe20000000000 */
[--C-:B------:R-:W-:Y:S01]  /*1f60*/  FFMA R24, R24, UR4, -R61.reuse ;  /* 0x0000000418187c23 */ /* 0x100fe2000800083d */
[----:B------:R-:W-:Y:S01]  /*1f70*/  FMUL R19, R21, 1.4426950216293334961 ;  /* 0x3fb8aa3b15137820 */ /* 0x000fe20000400000 */
[--C-:B------:R-:W-:Y:S01]  /*1f80*/  FFMA R25, R25, UR4, -R61.reuse ;  /* 0x0000000419197c23 */ /* 0x100fe2000800083d */
[----:B------:R-:W-:Y:S01]  /*1f90*/  FMUL R21, R22, 1.4426950216293334961 ;  /* 0x3fb8aa3b16157820 */ /* 0x000fe20000400000 */
[----:B------:R-:W-:Y:S01]  /*1fa0*/  FMUL R22, R23, 1.4426950216293334961 ;  /* 0x3fb8aa3b17167820 */ /* 0x000fe20000400000 */
[----:B------:R-:W-:Y:S01]  /*1fb0*/  FMUL R23, R24, 1.4426950216293334961 ;  /* 0x3fb8aa3b18177820 */ /* 0x000fe20000400000 */
[----:B------:R-:W1:Y:S01]  /*1fc0*/  MUFU.EX2 R8, R8 ;  /* 0x0000000800087308 */ /* 0x000e620000000800 */
[----:B--2---:R-:W-:Y:S01]  /*1fd0*/  FADD R91, R5, R20 ;  /* 0x00000014055b7221 */ /* 0x004fe20000000000 */
[----:B------:R-:W-:Y:S01]  /*1fe0*/  FMUL R24, R25, 1.4426950216293334961 ;  /* 0x3fb8aa3b19187820 */ /* 0x000fe20000400000 */
[--C-:B------:R-:W-:Y:S01]  /*1ff0*/  FFMA R26, R26, UR4, -R61.reuse ;  /* 0x000000041a1a7c23 */ /* 0x100fe2000800083d */
[--C-:B------:R-:W-:Y:S01]  /*2000*/  FFMA R27, R27, UR4, -R61.reuse ;  /* 0x000000041b1b7c23 */ /* 0x100fe2000800083d */
[--C-:B------:R-:W-:Y:S01]  /*2010*/  FFMA R28, R28, UR4, -R61.reuse ;  /* 0x000000041c1c7c23 */ /* 0x100fe2000800083d */
[--C-:B------:R-:W-:Y:S01]  /*2020*/  FFMA R29, R29, UR4, -R61.reuse ;  /* 0x000000041d1d7c23 */ /* 0x100fe2000800083d */
[----:B------:R-:W-:Y:S01]  /*2030*/  FFMA R30, R30, UR4, -R61 ;  /* 0x000000041e1e7c23 */ /* 0x000fe2000800083d */
[----:B------:R-:W2:Y:S01]  /*2040*/  MUFU.EX2 R7, R7 ;  /* 0x0000000700077308 */ /* 0x000ea20000000800 */
[----:B0-----:R-:W-:Y:S01]  /*2050*/  FADD R91, R6, R91 ;  /* 0x0000005b065b7221 */ /* 0x001fe20000000000 */
[--C-:B------:R-:W-:Y:S01]  /*2060*/  FFMA R31, R31, UR4, -R61.reuse ;  /* 0x000000041f1f7c23 */ /* 0x100fe2000800083d */
[--C-:B------:R-:W-:Y:S01]  /*2070*/  FFMA R32, R32, UR4, -R61.reuse ;  /* 0x0000000420207c23 */ /* 0x100fe2000800083d */
[--C-:B------:R-:W-:Y:S01]  /*2080*/  FFMA R33, R33, UR4, -R61.reuse ;  /* 0x0000000421217c23 */ /* 0x100fe2000800083d */
[--C-:B------:R-:W-:Y:S01]  /*2090*/  FFMA R34, R34, UR4, -R61.reuse ;  /* 0x0000000422227c23 */ /* 0x100fe2000800083d */
[----:B------:R-:W-:-:S02]  /*20a0*/  FFMA R35, R35, UR4, -R61 ;  /* 0x0000000423237c23 */ /* 0x000fc4000800083d */
[----:B------:R-:W0:Y:S01]  /*20b0*/  MUFU.EX2 R10, R10 ;  /* 0x0000000a000a7308 */ /* 0x000e220000000800 */
[----:B-1----:R-:W-:-:S07]  /*20c0*/  FADD R20, R8, R91 ;  /* 0x0000005b08147221 */ /* 0x002fce0000000000 */
[----:B------:R-:W1:Y:S01]  /*20d0*/  MUFU.EX2 R9, R9 ;  /* 0x0000000900097308 */ /* 0x000e620000000800 */
[----:B--2---:R-:W-:-:S07]  /*20e0*/  FADD R25, R7, R20 ;  /* 0x0000001407197221 */ /* 0x004fce0000000000 */
[----:B------:R-:W2:Y:S01]  /*20f0*/  MUFU.EX2 R12, R12 ;  /* 0x0000000c000c7308 */ /* 0x000ea20000000800 */
[----:B0-----:R-:W-:Y:S01]  /*2100*/  FADD R20, R10, R25 ;  /* 0x000000190a147221 */ /* 0x001fe20000000000 */
[----:B------:R-:W-:Y:S01]  /*2110*/  FMUL R25, R26, 1.4426950216293334961 ;  /* 0x3fb8aa3b1a197820 */ /* 0x000fe20000400000 */
[----:B------:R-:W-:-:S05]  /*2120*/  FMUL R26, R27, 1.4426950216293334961 ;  /* 0x3fb8aa3b1b1a7820 */ /* 0x000fca0000400000 */
[----:B------:R-:W0:Y:S01]  /*2130*/  MUFU.EX2 R11, R11 ;  /* 0x0000000b000b7308 */ /* 0x000e220000000800 */
[----:B-1----:R-:W-:-:S07]  /*2140*/  FADD R91, R9, R20 ;  /* 0x00000014095b7221 */ /* 0x002fce0000000000 */
[----:B------:R-:W1:Y:S01]  /*2150*/  MUFU.EX2 R14, R14 ;  /* 0x0000000e000e7308 */ /* 0x000e620000000800 */
[----:B--2---:R-:W-:-:S07]  /*2160*/  FADD R20, R12, R91 ;  /* 0x0000005b0c147221 */ /* 0x004fce0000000000 */
[----:B------:R-:W2:Y:S01]  /*2170*/  MUFU.EX2 R13, R13 ;  /* 0x0000000d000d7308 */ /* 0x000ea20000000800 */
[----:B0-----:R-:W-:-:S07]  /*2180*/  FADD R27, R11, R20 ;  /* 0x000000140b1b7221 */ /* 0x001fce0000000000 */
[----:B------:R-:W0:Y:S01]  /*2190*/  MUFU.EX2 R16, R16 ;  /* 0x0000001000107308 */ /* 0x000e220000000800 */
[----:B-1----:R-:W-:Y:S01]  /*21a0*/  FADD R20, R14, R27 ;  /* 0x0000001b0e147221 */ /* 0x002fe20000000000 */
[----:B------:R-:W-:Y:S01]  /*21b0*/  FMUL R27, R28, 1.4426950216293334961 ;  /* 0x3fb8aa3b1c1b7820 */ /* 0x000fe20000400000 */
[----:B------:R-:W-:Y:S01]  /*21c0*/  FMUL R28, R29, 1.4426950216293334961 ;  /* 0x3fb8aa3b1d1c7820 */ /* 0x000fe20000400000 */
[----:B------:R-:W-:Y:S01]  /*21d0*/  FMUL R29, R30, 1.4426950216293334961 ;  /* 0x3fb8aa3b1e1d7820 */ /* 0x000fe20000400000 */
[----:B------:R-:W-:-:S03]  /*21e0*/  FMUL R30, R31, 1.4426950216293334961 ;  /* 0x3fb8aa3b1f1e7820 */ /* 0x000fc60000400000 */
[----:B------:R-:W1:Y:S01]  /*21f0*/  MUFU.EX2 R15, R15 ;  /* 0x0000000f000f7308 */ /* 0x000e620000000800 */
[----:B--2---:R-:W-:-:S07]  /*2200*/  FADD R91, R13, R20 ;  /* 0x000000140d5b7221 */ /* 0x004fce0000000000 */
[----:B------:R-:W2:Y:S01]  /*2210*/  MUFU.EX2 R17, R17 ;  /* 0x0000001100117308 */ /* 0x000ea20000000800 */
[----:B0-----:R-:W-:-:S07]  /*2220*/  FADD R20, R16, R91 ;  /* 0x0000005b10147221 */ /* 0x001fce0000000000 */
[----:B------:R-:W0:Y:S01]  /*2230*/  MUFU.EX2 R18, R18 ;  /* 0x0000001200127308 */ /* 0x000e220000000800 */
[----:B-1----:R-:W-:-:S07]  /*2240*/  FADD R20, R15, R20 ;  /* 0x000000140f147221 */ /* 0x002fce0000000000 */
        /* <DEDUP_REMOVED lines=21> */
[----:B------:R-:W-:-:S05]  /*23a0*/  FMUL R34, R35, 1.4426950216293334961 ;  /* 0x3fb8aa3b23227820 */ /* 0x000fca0000400000 */
        /* <DEDUP_REMOVED lines=11> */
[----:B-1----:R-:W-:-:S04]  /*2460*/  FADD R20, R32, R35 ;  /* 0x0000002320147221 */ /* 0x002fc80000000000 */
[----:B--2---:R-:W-:-:S04]  /*2470*/  FADD R35, R33, R20 ;  /* 0x0000001421237221 */ /* 0x004fc80000000000 */
[----:B0-----:R-:W-:-:S05]  /*2480*/  FADD R35, R34, R35 ;  /* 0x0000002322237221 */ /* 0x001fca0000000000 */
[----:B------:R-:W0:Y:S02]  /*2490*/  SHFL.BFLY PT, R20, R35, 0x10, 0x1f ;  /* 0x0e001f0023147f89 */ /* 0x000e2400000e0000 */
[----:B0-----:R-:W-:Y:S01]  /*24a0*/  FADD R91, R35, R20 ;  /* 0x00000014235b7221 */ /* 0x001fe20000000000 */
[----:B------:R-:W-:Y:S06]  /*24b0*/  BAR.SYNC.DEFER_BLOCKING 0x0 ;  /* 0x0000000000007b1d */ /* 0x000fec0000010000 */
[----:B------:R-:W-:Y:S02]  /*24c0*/  @!P5 STS [R112], R91 ;  /* 0x0000005b7000d388 */ /* 0x000fe40000000800 */
[----:B------:R-:W-:Y:S06]  /*24d0*/  BAR.SYNC.DEFER_BLOCKING 0x0 ;  /* 0x0000000000007b1d */ /* 0x000fec0000010000 */
[----:B------:R-:W0:Y:S04]  /*24e0*/  @!P6 LDS R60, [R116] ;  /* 0x00000000743ce984 */ /* 0x000e280000000800 */
[----:B0-----:R-:W0:Y:S02]  /*24f0*/  SHFL.BFLY PT, R93, R60, 0x1, 0x1f ;  /* 0x0c201f003c5d7f89 */ /* 0x001e2400000e0000 */
[----:B0-----:R-:W-:-:S05]  /*2500*/  FADD R93, R60, R93 ;  /* 0x0000005d3c5d7221 */ /* 0x001fca0000000000 */
[----:B------:R0:W-:Y:S01]  /*2510*/  @P0 STS [R116], R93 ;  /* 0x0000005d74000388 */ /* 0x0001e20000000800 */
[----:B------:R-:W-:Y:S01]  /*2520*/  BAR.SYNC.DEFER_BLOCKING 0x0 ;  /* 0x0000000000007b1d */ /* 0x000fe20000010000 */
[----:B------:R-:W-:-:S05]  /*2530*/  PRMT R119, RZ, 0x7610, R119 ;  /* 0x00007610ff777816 */ /* 0x000fca0000000077 */
[----:B------:R-:W2:Y:S04]  /*2540*/  @P3 LDG.E.U16 R104, desc[UR30][R66.64] ;  /* 0x0000001e42683981 */ /* 0x000ea8000c1e1500 */
[----:B------:R-:W3:Y:S04]  /*2550*/  @P3 LDG.E.U16 R125, desc[UR30][R56.64] ;  /* 0x0000001e387d3981 */ /* 0x000ee8000c1e1500 */
[----:B------:R-:W4:Y:S04]  /*2560*/  @P3 LDG.E.U16 R123, desc[UR30][R48.64] ;  /* 0x0000001e307b3981 */ /* 0x000f28000c1e1500 */
[----:B------:R-:W4:Y:S04]  /*2570*/  @P3 LDG.E.U16 R121, desc[UR30][R40.64] ;  /* 0x0000001e28793981 */ /* 0x000f28000c1e1500 */
[----:B------:R-:W4:Y:S04]  /*2580*/  @P3 LDG.E.U16 R113, desc[UR30][R64.64] ;  /* 0x0000001e40713981 */ /* 0x000f28000c1e1500 */
[----:B------:R-:W4:Y:S04]  /*2590*/  @P3 LDG.E.U16 R115, desc[UR30][R54.64] ;  /* 0x0000001e36733981 */ /* 0x000f28000c1e1500 */
[----:B------:R-:W4:Y:S04]  /*25a0*/  @P3 LDG.E.U16 R117, desc[UR30][R46.64] ;  /* 0x0000001e2e753981 */ /* 0x000f28000c1e1500 */
[----:B------:R-:W4:Y:S01]  /*25b0*/  @P3 LDG.E.U16 R119, desc[UR30][R38.64] ;  /* 0x0000001e26773981 */ /* 0x000f22000c1e1500 */
[----:B------:R-:W-:Y:S01]  /*25c0*/  IMAD.SHL.U32 R35, R90, 0x2, RZ ;  /* 0x000000025a237824 */ /* 0x000fe200078e00ff */
[----:B------:R-:W-:-:S02]  /*25d0*/  PRMT R101, RZ, 0x7610, R101 ;  /* 0x00007610ff657816 */ /* 0x000fc40000000065 */
[----:B------:R-:W-:Y:S01]  /*25e0*/  PRMT R100, RZ, 0x7610, R100 ;  /* 0x00007610ff647816 */ /* 0x000fe20000000064 */
[----:B------:R1:W1:Y:S01]  /*25f0*/  LDS R20, [R105] ;  /* 0x0000000069147984 */ /* 0x0002620000000800 */
[----:B------:R-:W-:Y:S02]  /*2600*/  LOP3.LUT R60, R88, R35, RZ, 0x3c, !PT ;  /* 0x00000023583c7212 */ /* 0x000fe400078e3cff */
[----:B0-----:R-:W-:Y:S01]  /*2610*/  PRMT R93, RZ, 0x7610, R93 ;  /* 0x00007610ff5d7816 */ /* 0x001fe2000000005d */
[----:B------:R0:W5:Y:S01]  /*2620*/  @P3 LDG.E.U16 R101, desc[UR30][R62.64] ;  /* 0x0000001e3e653981 */ /* 0x000162000c1e1500 */
[----:B------:R-:W-:Y:S02]  /*2630*/  PRMT R92, RZ, 0x7610, R92 ;  /* 0x00007610ff5c7816 */ /* 0x000fe4000000005c */
[----:B------:R-:W-:Y:S01]  /*2640*/  PRMT R91, RZ, 0x7610, R91 ;  /* 0x00007610ff5b7816 */ /* 0x000fe2000000005b */
[----:B------:R0:W5:Y:S01]  /*2650*/  @P3 LDG.E.U16 R100, desc[UR30][R58.64] ;  /* 0x0000001e3a643981 */ /* 0x000162000c1e1500 */
[----:B------:R-:W-:-:S02]  /*2660*/  PRMT R90, RZ, 0x7610, R90 ;  /* 0x00007610ff5a7816 */ /* 0x000fc4000000005a */
[----:B------:R-:W-:Y:S01]  /*2670*/  PRMT R88, RZ, 0x7610, R88 ;  /* 0x00007610ff587816 */ /* 0x000fe20000000058 */
[----:B------:R0:W5:Y:S01]  /*2680*/  @P3 LDG.E.U16 R93, desc[UR30][R52.64] ;  /* 0x0000001e345d3981 */ /* 0x000162000c1e1500 */
[----:B------:R-:W-:-:S03]  /*2690*/  PRMT R35, RZ, 0x7610, R35 ;  /* 0x00007610ff237816 */ /* 0x000fc60000000023 */
[----:B------:R0:W5:Y:S04]  /*26a0*/  @P3 LDG.E.U16 R92, desc[UR30][R50.64] ;  /* 0x0000001e325c3981 */ /* 0x000168000c1e1500 */
[----:B------:R0:W5:Y:S04]  /*26b0*/  @P3 LDG.E.U16 R91, desc[UR30][R44.64] ;  /* 0x0000001e2c5b3981 */ /* 0x000168000c1e1500 */
[----:B------:R0:W5:Y:S04]  /*26c0*/  @P3 LDG.E.U16 R90, desc[UR30][R36.64] ;  /* 0x0000001e245a3981 */ /* 0x000168000c1e1500 */
[----:B------:R0:W5:Y:S04]  /*26d0*/  @P3 LDG.E.U16 R88, desc[UR30][R42.64] ;  /* 0x0000001e2a583981 */ /* 0x000168000c1e1500 */
[----:B------:R0:W5:Y:S01]  /*26e0*/  @P3 LDG.E.U16 R35, desc[UR30][R2.64] ;  /* 0x0000001e02233981 */ /* 0x000162000c1e1500 */
[----:B------:R-:W-:Y:S01]  /*26f0*/  LOP3.LUT R118, R124, 0x40, RZ, 0xc0, !PT ;  /* 0x000000407c767812 */ /* 0x000fe200078ec0ff */
[----:B------:R-:W-:Y:S01]  /*2700*/  UIADD3 UR19, UPT, UPT, UR14, 0x20, URZ ;  /* 0x000000200e137890 */ /* 0x000fe2000fffe0ff */
[----:B------:R-:W-:-:S02]  /*2710*/  F2FP.F16.F32.PACK_AB R6, R8, R6 ;  /* 0x000000060806723e */ /* 0x000fc400000000ff */
[----:B------:R-:W-:Y:S01]  /*2720*/  LEA R60, R118, R60, 0x6 ;  /* 0x0000003c763c7211 */ /* 0x000fe200078e30ff */
[----:B------:R-:W-:Y:S01]  /*2730*/  BAR.SYNC.DEFER_BLOCKING 0x0 ;  /* 0x0000000000007b1d */ /* 0x000fe20000010000 */
[----:B------:R-:W-:Y:S01]  /*2740*/  UIADD3 UR22, UPT, UPT, UR24, UR19, URZ ;  /* 0x0000001318167290 */ /* 0x000fe2000fffe0ff */
[----:B------:R-:W-:Y:S02]  /*2750*/  F2FP.F16.F32.PACK_AB R8, R12, R9 ;  /* 0x000000090c08723e */ /* 0x000fe400000000ff */
[----:B------:R-:W-:Y:S01]  /*2760*/  LOP3.LUT R122, R60, 0x20, RZ, 0x3c, !PT ;  /* 0x000000203c7a7812 */ /* 0x000fe200078e3cff */
[----:B------:R-:W-:Y:S01]  /*2770*/  ULEA UR22, UR25, UR22, 0x3 ;  /* 0x0000001619167291 */ /* 0x000fe2000f8e18ff */
[----:B------:R-:W-:Y:S02]  /*2780*/  F2FP.F16.F32.PACK_AB R7, R10, R7 ;  /* 0x000000070a07723e */ /* 0x000fe400000000ff */
[----:B------:R-:W-:Y:S02]  /*2790*/  F2FP.F16.F32.PACK_AB R9, R14, R11 ;  /* 0x0000000b0e09723e */ /* 0x000fe400000000ff */
[----:B------:R-:W-:-:S02]  /*27a0*/  F2FP.F16.F32.PACK_AB R10, R16, R13 ;  /* 0x0000000d100a723e */ /* 0x000fc400000000ff */
[----:B------:R-:W-:Y:S02]  /*27b0*/  F2FP.F16.F32.PACK_AB R11, R17, R15 ;  /* 0x0000000f110b723e */ /* 0x000fe400000000ff */
[----:B------:R-:W-:Y:S02]  /*27c0*/  F2FP.F16.F32.PACK_AB R12, R19, R18 ;  /* 0x00000012130c723e */ /* 0x000fe400000000ff */
[----:B------:R-:W-:Y:S02]  /*27d0*/  F2FP.F16.F32.PACK_AB R4, R4, R103 ;  /* 0x000000670404723e */ /* 0x000fe400000000ff */
        /* <DEDUP_REMOVED lines=8> */
[----:B------:R-:W-:Y:S01]  /*2860*/  LOP3.LUT R120, R60, 0x40, RZ, 0x3c, !PT ;  /* 0x000000403c787812 */ /* 0x000fe200078e3cff */
[----:B--2---:R0:W-:Y:S04]  /*2870*/  STS.U16 [R60+UR13], R104 ;  /* 0x000000683c007988 */ /* 0x0041e8000800040d */
[----:B---3--:R0:W-:Y:S04]  /*2880*/  STS.U16 [R60+UR13+0x400], R125 ;  /* 0x0004007d3c007988 */ /* 0x0081e8000800040d */
[----:B----4-:R0:W-:Y:S04]  /*2890*/  STS.U16 [R60+UR13+0x800], R123 ;  /* 0x0008007b3c007988 */ /* 0x0101e8000800040d */
[----:B------:R0:W-:Y:S04]  /*28a0*/  STS.U16 [R60+UR13+0xc00], R121 ;  /* 0x000c00793c007988 */ /* 0x0001e8000800040d */
[----:B------:R0:W-:Y:S04]  /*28b0*/  STS.U16 [R122+UR13+0x100], R113 ;  /* 0x000100717a007988 */ /* 0x0001e8000800040d */
[----:B------:R0:W-:Y:S04]  /*28c0*/  STS.U16 [R122+UR13+0x500], R115 ;  /* 0x000500737a007988 */ /* 0x0001e8000800040d */
[----:B------:R0:W-:Y:S04]  /*28d0*/  STS.U16 [R122+UR13+0x900], R117 ;  /* 0x000900757a007988 */ /* 0x0001e8000800040d */
[----:B------:R0:W-:Y:S01]  /*28e0*/  STS.U16 [R122+UR13+0xd00], R119 ;  /* 0x000d00777a007988 */ /* 0x0001e2000800040d */
[----:B-1----:R-:W-:Y:S05]  /*28f0*/  @!P3 BRA `(.L_x_9) ;  /* 0x000000000008b947 */ /* 0x002fea0003800000 */
[----:B------:R1:W-:Y:S01]  /*2900*/  STTM.16dp32bit_t0_t15.x16 tmem[UR22], R4 ;  /* 0x00000004000079ed */ /* 0x0003e20008a00016 */
[----:B------:R1:W-:Y:S02]  /*2910*/  STTM.16dp32bit_t16_t31.x16 tmem[UR22+0x10], R4 ;  /* 0x00001004000079ed */ /* 0x0003e40008a20016 */
.L_x_9:
[----:B------:R-:W-:Y:S01]  /*2920*/  LOP3.LUT R118, R60, 0x60, RZ, 0x3c, !PT ;  /* 0x000000603c767812 */ /* 0x000fe200078e3cff */
[----:B-----5:R2:W-:Y:S01]  /*2930*/  STS.U16 [R120+UR13+0x200], R101 ;  /* 0x0002006578007988 */ /* 0x0205e2000800040d */
[----:B-1----:R-:W-:Y:S01]  /*2940*/  FADD R4, -R61, -INF ;  /* 0xff8000003d047421 */ /* 0x002fe20000000100 */
[----:B------:R-:W-:Y:S02]  /*2950*/  UIADD3 UR23, UPT, UPT, UR26, -0x80, URZ ;  /* 0xffffff801a177890 */ /* 0x000fe4000fffe0ff */
[----:B------:R2:W-:Y:S01]  /*2960*/  STS.U16 [R120+UR13+0x600], R93 ;  /* 0x0006005d78007988 */ /* 0x0005e2000800040d */
[----:B------:R-:W-:-:S03]  /*2970*/  FMUL R12, R4, 1.4426950216293334961 ;  /* 0x3fb8aa3b040c7820 */ /* 0x000fc60000400000 */
[----:B------:R2:W-:Y:S01]  /*2980*/  STS.U16 [R120+UR13+0xa00], R91 ;  /* 0x000a005b78007988 */ /* 0x0005e2000800040d */
[----:B------:R2:W1:Y:S03]  /*2990*/  MUFU.EX2 R13, R12 ;  /* 0x0000000c000d7308 */ /* 0x0004660000000800 */
[----:B------:R2:W-:Y:S04]  /*29a0*/  STS.U16 [R120+UR13+0xe00], R90 ;  /* 0x000e005a78007988 */ /* 0x0005e8000800040d */
[----:B------:R2:W-:Y:S04]  /*29b0*/  STS.U16 [R118+UR13+0x300], R100 ;  /* 0x0003006476007988 */ /* 0x0005e8000800040d */
[----:B------:R2:W-:Y:S04]  /*29c0*/  STS.U16 [R118+UR13+0x700], R92 ;  /* 0x0007005c76007988 */ /* 0x0005e8000800040d */
[----:B------:R2:W-:Y:S04]  /*29d0*/  STS.U16 [R118+UR13+0xb00], R88 ;  /* 0x000b005876007988 */ /* 0x0005e8000800040d */
[----:B------:R2:W-:Y:S01]  /*29e0*/  STS.U16 [R118+UR13+0xf00], R35 ;  /* 0x000f002376007988 */ /* 0x0005e2000800040d */
[----:B------:R-:W3:Y:S02]  /*29f0*/  FENCE.VIEW.ASYNC.T ;  /* 0x00000000000073c6 */ /* 0x000ee40000000200 */
[----:B---3--:R-:W-:Y:S06]  /*2a00*/  BAR.SYNC.DEFER_BLOCKING 0x0 ;  /* 0x0000000000007b1d */ /* 0x008fec0000010000 */
[----:B------:R-:W3:Y:S01]  /*2a10*/  LDTM.16dp32bit_t0_t15.x8 R4, tmem[UR15] ;  /* 0x0000000f000479ee */ /* 0x000ee20008980000 */
[----:B------:R-:W4:Y:S01]  /*2a20*/  LDTM.16dp32bit_t16_t31.x8 R4, tmem[UR15+0x8] ;  /* 0x0000080f000479ee */ /* 0x000f2200089a0000 */
[----:B------:R-:W-:Y:S01]  /*2a30*/  NOP ;  /* 0x0000000000007918 */ /* 0x000fe20000000000 */
[----:B-12---:R-:W-:Y:S05]  /*2a40*/  @!P3 BRA `(.L_x_10) ;  /* 0x000000000028b947 */ /* 0x006fea0003800000 */
[C---:B---34-:R-:W-:Y:S01]  /*2a50*/  FMUL R4, R13.reuse, R4 ;  /* 0x000000040d047220 */ /* 0x058fe20000400000 */
[C---:B------:R-:W-:Y:S01]  /*2a60*/  FMUL R5, R13.reuse, R5 ;  /* 0x000000050d057220 */ /* 0x040fe20000400000 */
[C---:B------:R-:W-:Y:S01]  /*2a70*/  FMUL R6, R13.reuse, R6 ;  /* 0x000000060d067220 */ /* 0x040fe20000400000 */
[C---:B------:R-:W-:Y:S01]  /*2a80*/  FMUL R7, R13.reuse, R7 ;  /* 0x000000070d077220 */ /* 0x040fe20000400000 */
[C---:B------:R-:W-:Y:S01]  /*2a90*/  FMUL R8, R13.reuse, R8 ;  /* 0x000000080d087220 */ /* 0x040fe20000400000 */
[C---:B------:R-:W-:Y:S01]  /*2aa0*/  FMUL R9, R13.reuse, R9 ;  /* 0x000000090d097220 */ /* 0x040fe20000400000 */
[C---:B------:R-:W-:Y:S01]  /*2ab0*/  FMUL R10, R13.reuse, R10 ;  /* 0x0000000a0d0a7220 */ /* 0x040fe20000400000 */
[----:B------:R-:W-:-:S04]  /*2ac0*/  FMUL R11, R13, R11 ;  /* 0x0000000b0d0b7220 */ /* 0x000fc80000400000 */
[----:B------:R1:W-:Y:S01]  /*2ad0*/  STTM.16dp32bit_t0_t15.x8 tmem[UR15], R4 ;  /* 0x00000004000079ed */ /* 0x0003e2000898000f */
[----:B------:R1:W-:Y:S02]  /*2ae0*/  STTM.16dp32bit_t16_t31.x8 tmem[UR15+0x8], R4 ;  /* 0x00000804000079ed */ /* 0x0003e400089a000f */
.L_x_10:
[----:B----4-:R-:W2:Y:S02]  /*2af0*/  FENCE.VIEW.ASYNC.T ;  /* 0x00000000000073c6 */ /* 0x010ea40000000200 */
[----:B--2---:R-:W-:Y:S01]  /*2b00*/  BAR.SYNC.DEFER_BLOCKING 0x0 ;  /* 0x0000000000007b1d */ /* 0x004fe20000010000 */
[----:B------:R-:W-:Y:S01]  /*2b10*/  UISETP.GE.AND UP1, UPT, UR23, 0x1, UPT ;  /* 0x000000011700788c */ /* 0x000fe2000bf26270 */
[----:B------:R-:W-:-:S04]  /*2b20*/  FADD R20, R13, R20 ;  /* 0x000000140d147221 */ /* 0x000fc80000000000 */
[----:B------:R2:W-:Y:S06]  /*2b30*/  MEMBAR.ALL.CTA ;  /* 0x0000000000007992 */ /* 0x0005ec0000008000 */
[----:B--2---:R-:W2:Y:S02]  /*2b40*/  FENCE.VIEW.ASYNC.S ;  /* 0x00000000000073c6 */ /* 0x004ea40000000000 */
[----:B--2---:R-:W-:Y:S06]  /*2b50*/  BAR.SYNC.DEFER_BLOCKING 0x0 ;  /* 0x0000000000007b1d */ /* 0x004fec0000010000 */
[----:B------:R-:W-:Y:S05]  /*2b60*/  @!P4 BRA `(.L_x_11) ;  /* 0x0000000000c0c947 */ /* 0x000fea0003800000 */
[----:B------:R-:W-:Y:S01]  /*2b70*/  USHF.R.U32.HI UR6, URZ, 0x4, UR13 ;  /* 0x00000004ff067899 */ /* 0x000fe2000801160d */
[----:B------:R-:W-:Y:S01]  /*2b80*/  UMOV UR4, URZ ;  /* 0x000000ff00047c82 */ /* 0x000fe20008000000 */
[----:B------:R-:W-:Y:S02]  /*2b90*/  UMOV UR5, URZ ;  /* 0x000000ff00057c82 */ /* 0x000fe40008000000 */
[----:B------:R-:W-:Y:S02]  /*2ba0*/  USGXT.U32 UR6, UR6, 0xe ;  /* 0x0000000e0606789a */ /* 0x000fe40008000000 */
[----:B------:R-:W-:Y:S02]  /*2bb0*/  UIADD3 UR26, UPT, UPT, UR14, 0x28, URZ ;  /* 0x000000280e1a7890 */ /* 0x000fe4000fffe0ff */
[----:B------:R-:W-:Y:S02]  /*2bc0*/  UIADD3 UR36, UP2, UPT, UR6, 0x2, URZ ;  /* 0x0000000206247890 */ /* 0x000fe4000ff5e0ff */
[----:B------:R-:W-:-:S02]  /*2bd0*/  UIADD3 UR52, UPT, UPT, UR14, 0x30, URZ ;  /* 0x000000300e347890 */ /* 0x000fc4000fffe0ff */
[----:B------:R-:W-:Y:S02]  /*2be0*/  UIADD3.X UR37, UPT, UPT, UR4, 0x40004040, URZ, UP2, !UPT ;  /* 0x4000404004257890 */ /* 0x000fe400097fe4ff */
[----:B------:R-:W-:Y:S01]  /*2bf0*/  UIADD3 UR53, UPT, UPT, UR14, 0x38, URZ ;  /* 0x000000380e357890 */ /* 0x000fe2000fffe0ff */
[----:B------:R-:W-:Y:S01]  /*2c00*/  UMOV UR4, UR16 ;  /* 0x0000001000047c82 */ /* 0x000fe20008000000 */
[----:B------:R-:W-:Y:S01]  /*2c10*/  UIADD3.64 UR42, UPT, UPT, UR36, 0x4, URZ ;  /* 0x00000004242a7897 */ /* 0x000fe2000fffe0ff */
[----:B------:R-:W-:Y:S01]  /*2c20*/  UMOV UR58, UR4 ;  /* 0x00000004003a7c82 */ /* 0x000fe20008000000 */
[----:B------:R-:W-:Y:S02]  /*2c30*/  UIADD3.64 UR4, UPT, UPT, UR36, 0x2, URZ ;  /* 0x0000000224047897 */ /* 0x000fe4000fffe0ff */
[----:B------:R-:W-:Y:S02]  /*2c40*/  UIADD3 UR54, UPT, UPT, UR14, 0x40, URZ ;  /* 0x000000400e367890 */ /* 0x000fe4000fffe0ff */
[----:B------:R-:W-:-:S02]  /*2c50*/  UIADD3.64 UR44, UPT, UPT, UR36, 0xfe, URZ ;  /* 0x000000fe242c7897 */ /* 0x000fc4000fffe0ff */
[----:B------:R-:W-:Y:S02]  /*2c60*/  UIADD3 UR55, UPT, UPT, UR14, 0x48, URZ ;  /* 0x000000480e377890 */ /* 0x000fe4000fffe0ff */
[----:B------:R-:W-:Y:S02]  /*2c70*/  UIADD3.64 UR46, UPT, UPT, UR36, 0x100, URZ ;  /* 0x00000100242e7897 */ /* 0x000fe4000fffe0ff */
[----:B------:R-:W-:Y:S02]  /*2c80*/  UIADD3 UR56, UPT, UPT, UR14, 0x50, URZ ;  /* 0x000000500e387890 */ /* 0x000fe4000fffe0ff */
[----:B------:R-:W-:Y:S01]  /*2c90*/  UIADD3.64 UR48, UPT, UPT, UR36, 0x102, URZ ;  /* 0x0000010224307897 */ /* 0x000fe2000fffe0ff */
[----:B------:R-:W-:Y:S01]  /*2ca0*/  UMOV UR24, 0x0 ;  /* 0x0000000000187882 */ /* 0x000fe20000000000 */
[----:B------:R-:W-:Y:S01]  /*2cb0*/  UMOV UR25, 0x4080010 ;  /* 0x0408001000197882 */ /* 0x000fe20000000000 */
[----:B------:R-:W-:Y:S02]  /*2cc0*/  UIADD3 UR57, UPT, UPT, UR14, 0x58, URZ ;  /* 0x000000580e397890 */ /* 0x000fe4000fffe0ff */
[----:B------:R-:W-:Y:S01]  /*2cd0*/  UIADD3.64 UR50, UPT, UPT, UR36, 0x104, URZ ;  /* 0x0000010424327897 */ /* 0x000fe2000fffe0ff */
[----:B------:R-:W-:Y:S01]  /*2ce0*/  UMOV UR7, 0x40004040 ;  /* 0x4000404000077882 */ /* 0x000fe20000000000 */
[----:B------:R-:W-:Y:S01]  /*2cf0*/  UMOV UR28, 0x0 ;  /* 0x00000000001c7882 */ /* 0x000fe20000000000 */
[----:B------:R-:W-:Y:S01]  /*2d00*/  UMOV UR29, 0x4080010 ;  /* 0x04080010001d7882 */ /* 0x000fe20000000000 */
[----:B------:R-:W-:Y:S01]  /*2d10*/  UMOV UR8, 0x0 ;  /* 0x0000000000087882 */ /* 0x000fe20000000000 */
[----:B------:R-:W-:Y:S01]  /*2d20*/  UMOV UR9, 0x4080010 ;  /* 0x0408001000097882 */ /* 0x000fe20000000000 */
[----:B------:R2:W-:Y:S01]  /*2d30*/  UTCHMMA tmem[UR19], gdesc[UR6], tmem[UR14], tmem[UR24], idesc[UR25], UPT ;  /* 0x00ff1806130079ea */ /* 0x0005e2000b80000e */
        /* <DEDUP_REMOVED lines=15> */
[----:B------:R2:W-:Y:S01]  /*2e30*/  UTCHMMA tmem[UR56], gdesc[UR48], tmem[UR14], tmem[UR38], idesc[UR39], UPT ;  /* 0x00ff2630380079ea */ /* 0x0005e2000b80000e */
[----:B------:R2:W-:Y:S01]  /*2e40*/  UTCHMMA tmem[UR57], gdesc[UR50], tmem[UR14], tmem[UR40], idesc[UR41], UPT ;  /* 0x00ff2832390079ea */ /* 0x0005e2000b80000e */
[----:B------:R2:W-:Y:S01]  /*2e50*/  UTCBAR [UR58], URZ ;  /* 0x000000ff3a0073e9 */ /* 0x0005e200080000ff */
[----:B------:R-:W-:Y:S01]  /*2e60*/  NOP ;  /* 0x0000000000007918 */ /* 0x000fe20000000000 */
.L_x_11:
[----:B------:R-:W-:Y:S01]  /*2e70*/  FSEL R61, R61, -INF , P3 ;  /* 0xff8000003d3d7808 */ /* 0x000fe20001800000 */
[----:B--2---:R-:W-:Y:S01]  /*2e80*/  UMOV UR9, URZ ;  /* 0x000000ff00097c82 */ /* 0x004fe20008000000 */
[----:B------:R-:W-:Y:S01]  /*2e90*/  FSEL R88, R20, 1, P3 ;  /* 0x3f80000014587808 */ /* 0x000fe20001800000 */
[----:B------:R-:W-:Y:S06]  /*2ea0*/  BRA.U !UP1, `(.L_x_12) ;  /* 0x0000001d09207547 */ /* 0x000fec000b800000 */
[----:B------:R-:W-:Y:S01]  /*2eb0*/  UIADD3 UR4, UPT, UPT, UR13, 0x4000, URZ ;  /* 0x000040000d047890 */ /* 0x000fe2000fffe0ff */
[----:B0-----:R-:W-:Y:S01]  /*2ec0*/  SHF.L.U32 R113, R89, 0x7, RZ ;  /* 0x0000000759717819 */ /* 0x001fe200000006ff */
[----:B------:R-:W-:Y:S01]  /*2ed0*/  UIADD3 UR7, UPT, UPT, UR13, 0x6000, URZ ;  /* 0x000060000d077890 */ /* 0x000fe2000fffe0ff */
[----:B------:R-:W-:Y:S01]  /*2ee0*/  MOV R93, R61 ;  /* 0x0000003d005d7202 */ /* 0x000fe20000000f00 */
[----:B------:R-:W-:Y:S01]  /*2ef0*/  USHF.R.U32.HI UR4, URZ, 0x4, UR4 ;  /* 0x00000004ff047899 */ /* 0x000fe20008011604 */
[----:B------:R-:W-:Y:S01]  /*2f00*/  IMAD.MOV.U32 R100, RZ, RZ, RZ ;  /* 0x000000ffff647224 */ /* 0x000fe200078e00ff */
[----:B------:R-:W-:Y:S01]  /*2f10*/  USHF.R.U32.HI UR7, URZ, 0x4, UR7 ;  /* 0x00000004ff077899 */ /* 0x000fe20008011607 */
[----:B------:R-:W-:Y:S01]  /*2f20*/  MOV R89, R113 ;  /* 0x0000007100597202 */ /* 0x000fe20000000f00 */
[----:B------:R-:W-:Y:S02]  /*2f30*/  USGXT.U32 UR26, UR4, 0xe ;  /* 0x0000000e041a789a */ /* 0x000fe40008000000 */
[----:B------:R-:W-:-:S02]  /*2f40*/  USHF.L.U32 UR24, UR11, 0x7, URZ ;  /* 0x000000070b187899 */ /* 0x000fc400080006ff */
[----:B------:R-:W-:Y:S02]  /*2f50*/  USHF.R.U32.HI UR10, URZ, 0x4, UR10 ;  /* 0x00000004ff0a7899 */ /* 0x000fe4000801160a */
[----:B------:R-:W-:Y:S02]  /*2f60*/  USGXT.U32 UR28, UR7, 0xe ;  /* 0x0000000e071c789a */ /* 0x000fe40008000000 */
[----:B------:R-:W-:Y:S01]  /*2f70*/  UIADD3 UR38, UP2, UPT, UR26, 0x2, URZ ;  /* 0x000000021a267890 */ /* 0x000fe2000ff5e0ff */
[----:B------:R-:W-:Y:S01]  /*2f80*/  MOV R90, UR24 ;  /* 0x00000018005a7c02 */ /* 0x000fe20008000f00 */
[----:B------:R-:W-:Y:S01]  /*2f90*/  UMOV UR5, URZ ;  /* 0x000000ff00057c82 */ /* 0x000fe20008000000 */
[----:B------:R-:W-:Y:S02]  /*2fa0*/  USGXT.U32 UR4, UR10, 0xe ;  /* 0x0000000e0a04789a */ /* 0x000fe40008000000 */
[----:B------:R-:W-:Y:S02]  /*2fb0*/  UIADD3 UR36, UP3, UPT, UR28, 0x80, URZ ;  /* 0x000000801c247890 */ /* 0x000fe4000ff7e0ff */
[----:B------:R-:W-:Y:S01]  /*2fc0*/  UIADD3.X UR39, UPT, UPT, UR5, 0x40004040, URZ, UP2, !UPT ;  /* 0x4000404005277890 */ /* 0x000fe200097fe4ff */
[----:B------:R-:W-:Y:S01]  /*2fd0*/  UMOV UR6, URZ ;  /* 0x000000ff00067c82 */ /* 0x000fe20008000000 */
[----:B------:R-:W-:Y:S01]  /*2fe0*/  UMOV UR20, 0xfffffffe ;  /* 0xfffffffe00147882 */ /* 0x000fe20000000000 */
[----:B------:R-:W-:Y:S01]  /*2ff0*/  UMOV UR21, 0x7fffbfdf ;  /* 0x7fffbfdf00157882 */ /* 0x000fe20000000000 */
[----:B------:R-:W-:Y:S01]  /*3000*/  UISETP.NE.U32.AND UP1, UPT, UR27, URZ, UPT ;  /* 0x000000ff1b00728c */ /* 0x000fe2000bf25070 */
[----:B------:R-:W0:Y:S01]  /*3010*/  LDCU UR62, c[0x0][0x3a8] ;  /* 0x00007500ff3e77ac */ /* 0x000e220008000800 */
[----:B------:R-:W-:-:S02]  /*3020*/  UIADD3.64 UR20, UPT, UPT, UR4, -UR20, URZ ;  /* 0x8000001404147297 */ /* 0x000fc4000fffe0ff */
[----:B------:R-:W-:Y:S02]  /*3030*/  UIADD3.X UR37, UPT, UPT, UR6, 0x40004040, URZ, UP3, !UPT ;  /* 0x4000404006257890 */ /* 0x000fe40009ffe4ff */
[----:B------:R-:W-:Y:S02]  /*3040*/  UIADD3.64 UR40, UPT, UPT, UR38, 0x2, URZ ;  /* 0x0000000226287897 */ /* 0x000fe4000fffe0ff */
[----:B------:R-:W-:Y:S02]  /*3050*/  UIADD3.64 UR42, UPT, UPT, UR38, 0x4, URZ ;  /* 0x00000004262a7897 */ /* 0x000fe4000fffe0ff */
[----:B------:R-:W-:Y:S02]  /*3060*/  UIADD3.64 UR44, UPT, UPT, UR38, 0xfe, URZ ;  /* 0x000000fe262c7897 */ /* 0x000fe4000fffe0ff */
[----:B------:R-:W-:Y:S02]  /*3070*/  UIADD3.64 UR46, UPT, UPT, UR38, 0x100, URZ ;  /* 0x00000100262e7897 */ /* 0x000fe4000fffe0ff */
[----:B------:R-:W-:-:S02]  /*3080*/  UIADD3.64 UR48, UPT, UPT, UR38, 0x102, URZ ;  /* 0x0000010226307897 */ /* 0x000fc4000fffe0ff */
[----:B------:R-:W-:Y:S01]  /*3090*/  UIADD3.64 UR50, UPT, UPT, UR38, 0x104, URZ ;  /* 0x0000010426327897 */ /* 0x000fe2000fffe0ff */
[----:B------:R-:W-:Y:S01]  /*30a0*/  UMOV UR25, 0x1 ;  /* 0x0000000100197882 */ /* 0x000fe20000000000 */
[----:B------:R-:W-:-:S10]  /*30b0*/  UMOV UR8, URZ ;  /* 0x000000ff00087c82 */ /* 0x000fd40008000000 */
.L_x_17:
[----:B-1-3--:R-:W-:-:S04]  /*30c0*/  IMAD.WIDE R6, R89, 0x2, R110 ;  /* 0x0000000259067825 */ /* 0x00afc800078e026e */
[C---:B------:R-:W-:Y:S01]  /*30d0*/  IMAD.WIDE R8, R89.reuse, 0x2, R108 ;  /* 0x0000000259087825 */ /* 0x040fe200078e026c */
[----:B------:R1:W2:Y:S03]  /*30e0*/  LDG.E.U16 R23, desc[UR30][R6.64] ;  /* 0x0000001e06177981 */ /* 0x0002a6000c1e1500 */
[C---:B------:R-:W-:Y:S01]  /*30f0*/  IMAD.WIDE R12, R89.reuse, 0x2, R106 ;  /* 0x00000002590c7825 */ /* 0x040fe200078e026a */
[----:B------:R3:W4:Y:S03]  /*3100*/  LDG.E.U16 R25, desc[UR30][R8.64] ;  /* 0x0000001e08197981 */ /* 0x000726000c1e1500 */
        /* <DEDUP_REMOVED lines=10> */
[----:B-1----:R-:W-:-:S02]  /*31b0*/  IMAD.WIDE R6, R89, 0x2, R82 ;  /* 0x0000000259067825 */ /* 0x002fc400078e0252 */
[----:B------:R-:W4:Y:S02]  /*31c0*/  LDG.E.U16 R5, desc[UR30][R4.64] ;  /* 0x0000001e04057981 */ /* 0x000f24000c1e1500 */
[C---:B---3--:R-:W-:Y:S02]  /*31d0*/  IMAD.WIDE R8, R89.reuse, 0x2, R80 ;  /* 0x0000000259087825 */ /* 0x048fe400078e0250 */
[----:B------:R-:W3:Y:S02]  /*31e0*/  LDG.E.U16 R7, desc[UR30][R6.64] ;  /* 0x0000001e06077981 */ /* 0x000ee4000c1e1500 */
[C---:B------:R-:W-:Y:S02]  /*31f0*/  IMAD.WIDE R10, R89.reuse, 0x2, R78 ;  /* 0x00000002590a7825 */ /* 0x040fe400078e024e */
[----:B------:R-:W3:Y:S02]  /*3200*/  LDG.E.U16 R9, desc[UR30][R8.64] ;  /* 0x0000001e08097981 */ /* 0x000ee4000c1e1500 */
[----:B-----5:R-:W-:-:S02]  /*3210*/  IMAD.WIDE R12, R89, 0x2, R76 ;  /* 0x00000002590c7825 */ /* 0x020fc400078e024c */
[----:B------:R-:W5:Y:S02]  /*3220*/  LDG.E.U16 R11, desc[UR30][R10.64] ;  /* 0x0000001e0a0b7981 */ /* 0x000f64000c1e1500 */
[C---:B0-----:R-:W-:Y:S02]  /*3230*/  IMAD.WIDE R14, R89.reuse, 0x2, R74 ;  /* 0x00000002590e7825 */ /* 0x041fe400078e024a */
[----:B------:R-:W5:Y:S02]  /*3240*/  LDG.E.U16 R13, desc[UR30][R12.64] ;  /* 0x0000001e0c0d7981 */ /* 0x000f64000c1e1500 */
[C---:B------:R-:W-:Y:S02]  /*3250*/  IMAD.WIDE R16, R89.reuse, 0x2, R72 ;  /* 0x0000000259107825 */ /* 0x040fe400078e0248 */
[----:B------:R-:W5:Y:S02]  /*3260*/  LDG.E.U16 R15, desc[UR30][R14.64] ;  /* 0x0000001e0e0f7981 */ /* 0x000f64000c1e1500 */
[----:B------:R-:W-:-:S02]  /*3270*/  IMAD.WIDE R18, R89, 0x2, R70 ;  /* 0x0000000259127825 */ /* 0x000fc400078e0246 */
[----:B------:R-:W5:Y:S02]  /*3280*/  LDG.E.U16 R17, desc[UR30][R16.64] ;  /* 0x0000001e10117981 */ /* 0x000f64000c1e1500 */
[----:B------:R-:W-:Y:S02]  /*3290*/  IMAD.WIDE R20, R89, 0x2, R68 ;  /* 0x0000000259147825 */ /* 0x000fe400078e0244 */
[----:B------:R-:W5:Y:S04]  /*32a0*/  LDG.E.U16 R19, desc[UR30][R18.64] ;  /* 0x0000001e12137981 */ /* 0x000f68000c1e1500 */
[----:B------:R-:W5:Y:S01]  /*32b0*/  LDG.E.U16 R21, desc[UR30][R20.64] ;  /* 0x0000001e14157981 */ /* 0x000f62000c1e1500 */
[----:B------:R-:W-:Y:S02]  /*32c0*/  UMOV UR10, 0x1 ;  /* 0x00000001000a7882 */ /* 0x000fe40000000000 */
[----:B------:R-:W-:-:S04]  /*32d0*/  @!UP0 UIADD3 UR10, UPT, UPT, -UR10, 0x100000, URZ ;  /* 0x001000000a0a8890 */ /* 0x000fc8000fffe1ff */
[----:B------:R-:W-:Y:S02]  /*32e0*/  @!UP0 USHF.L.U32 UR11, UR10, 0xb, URZ ;  /* 0x0000000b0a0b8899 */ /* 0x000fe400080006ff */
[----:B------:R-:W-:Y:S01]  /*32f0*/  @!UP0 USHF.L.U32 UR10, UR10, 0x1, URZ ;  /* 0x000000010a0a8899 */ /* 0x000fe200080006ff */
[----:B------:R-:W-:Y:S01]  /*3300*/  VOTEU.ALL UP2, P2 ;  /* 0x0000000000ff7886 */ /* 0x000fe20001040000 */
[----:B--2---:R0:W-:Y:S04]  /*3310*/  STS.U16 [R0+UR13+0x2000], R23 ;  /* 0x0020001700007988 */ /* 0x0041e8000800040d */
[----:B----4-:R0:W-:Y:S04]  /*3320*/  STS.U16 [R0+UR13+0x2200], R25 ;  /* 0x0022001900007988 */ /* 0x0101e8000800040d */
[----:B------:R0:W-:Y:S04]  /*3330*/  STS.U16 [R0+UR13+0x2400], R27 ;  /* 0x0024001b00007988 */ /* 0x0001e8000800040d */
[----:B------:R0:W-:Y:S04]  /*3340*/  STS.U16 [R0+UR13+0x2600], R29 ;  /* 0x0026001d00007988 */ /* 0x0001e8000800040d */
[----:B------:R0:W-:Y:S04]  /*3350*/  STS.U16 [R0+UR13+0x2800], R31 ;  /* 0x0028001f00007988 */ /* 0x0001e8000800040d */
[----:B------:R0:W-:Y:S04]  /*3360*/  STS.U16 [R0+UR13+0x2a00], R33 ;  /* 0x002a002100007988 */ /* 0x0001e8000800040d */
[----:B------:R0:W-:Y:S04]  /*3370*/  STS.U16 [R0+UR13+0x2c00], R35 ;  /* 0x002c002300007988 */ /* 0x0001e8000800040d */
[----:B------:R0:W-:Y:S04]  /*3380*/  STS.U16 [R0+UR13+0x2e00], R5 ;  /* 0x002e000500007988 */ /* 0x0001e8000800040d */
[----:B---3--:R0:W-:Y:S04]  /*3390*/  STS.U16 [R0+UR13+0x3000], R7 ;  /* 0x0030000700007988 */ /* 0x0081e8000800040d */
[----:B------:R0:W-:Y:S04]  /*33a0*/  STS.U16 [R0+UR13+0x3200], R9 ;  /* 0x0032000900007988 */ /* 0x0001e8000800040d */
[----:B-----5:R0:W-:Y:S04]  /*33b0*/  STS.U16 [R0+UR13+0x3400], R11 ;  /* 0x0034000b00007988 */ /* 0x0201e8000800040d */
[----:B------:R0:W-:Y:S04]  /*33c0*/  STS.U16 [R0+UR13+0x3600], R13 ;  /* 0x0036000d00007988 */ /* 0x0001e8000800040d */
[----:B------:R0:W-:Y:S04]  /*33d0*/  STS.U16 [R0+UR13+0x3800], R15 ;  /* 0x0038000f00007988 */ /* 0x0001e8000800040d */
[----:B------:R0:W-:Y:S04]  /*33e0*/  STS.U16 [R0+UR13+0x3a00], R17 ;  /* 0x003a001100007988 */ /* 0x0001e8000800040d */
[----:B------:R0:W-:Y:S04]  /*33f0*/  STS.U16 [R0+UR13+0x3c00], R19 ;  /* 0x003c001300007988 */ /* 0x0001e8000800040d */
[----:B------:R0:W-:Y:S01]  /*3400*/  STS.U16 [R0+UR13+0x3e00], R21 ;  /* 0x003e001500007988 */ /* 0x0001e2000800040d */
[----:B------:R1:W-:Y:S06]  /*3410*/  MEMBAR.ALL.CTA ;  /* 0x0000000000007992 */ /* 0x0003ec0000008000 */
[----:B-1----:R-:W-:Y:S04]  /*3420*/  FENCE.VIEW.ASYNC.S ;  /* 0x00000000000073c6 */ /* 0x002fe80000000000 */
[----:B------:R-:W1:Y:S02]  /*3430*/  FENCE.VIEW.ASYNC.S ;  /* 0x00000000000073c6 */ /* 0x000e640000000000 */
[----:B-1----:R0:W1:Y:S02]  /*3440*/  @!UP2 SYNCS.EXCH.64 URZ, [UR13+0x7010], UR10 ;  /* 0x0070100a0dffa5b2 */ /* 0x0020640008000100 */
[----:B-1----:R-:W-:Y:S06]  /*3450*/  BAR.SYNC.DEFER_BLOCKING 0x0 ;  /* 0x0000000000007b1d */ /* 0x002fec0000010000 */
[----:B0-----:R-:W-:Y:S05]  /*3460*/  BRA.U UP1, `(.L_x_13) ;  /* 0x0000000101387547 */ /* 0x001fea000b800000 */
[----:B------:R-:W-:Y:S01]  /*3470*/  UIADD3 UR10, UPT, UPT, UR13, 0x7010, URZ ;  /* 0x000070100d0a7890 */ /* 0x000fe2000fffe0ff */
[----:B------:R-:W-:Y:S01]  /*3480*/  UMOV UR29, 0x40004040 ;  /* 0x40004040001d7882 */ /* 0x000fe20000000000 */
[----:B------:R-:W-:Y:S01]  /*3490*/  UMOV UR32, UR4 ;  /* 0x0000000400207c82 */ /* 0x000fe20008000000 */
[----:B------:R-:W-:Y:S01]  /*34a0*/  UMOV UR33, 0x80004020 ;  /* 0x8000402000217882 */ /* 0x000fe20000000000 */
[----:B------:R-:W-:Y:S01]  /*34b0*/  UMOV UR34, 0x0 ;  /* 0x0000000000227882 */ /* 0x000fe20000000000 */
[----:B------:R-:W-:Y:S01]  /*34c0*/  UMOV UR35, 0x4208010 ;  /* 0x0420801000237882 */ /* 0x000fe20000000000 */
[----:B------:R-:W-:Y:S01]  /*34d0*/  UMOV UR11, URZ ;  /* 0x000000ff000b7c82 */ /* 0x000fe20008000000 */
[----:B------:R-:W-:Y:S01]  /*34e0*/  UMOV UR52, 0x0 ;  /* 0x0000000000347882 */ /* 0x000fe20000000000 */
[----:B------:R-:W-:Y:S01]  /*34f0*/  UMOV UR53, 0x4208010 ;  /* 0x0420801000357882 */ /* 0x000fe20000000000 */
[----:B------:R0:W-:Y:S01]  /*3500*/  UTCHMMA gdesc[UR28], gdesc[UR32], tmem[UR17], tmem[UR34], idesc[UR35], !UPT ;  /* 0x00ff22201c0075ea */ /* 0x0001e2000f800011 */
[----:B------:R-:W-:Y:S01]  /*3510*/  UMOV UR10, UR10 ;  /* 0x0000000a000a7c82 */ /* 0x000fe20008000000 */
[----:B------:R0:W-:Y:S01]  /*3520*/  UTCHMMA gdesc[UR36], gdesc[UR20], tmem[UR17], tmem[UR52], idesc[UR53], UPT ;  /* 0x00ff3414240075ea */ /* 0x0001e2000b800011 */
[----:B------:R0:W-:Y:S01]  /*3530*/  UTCBAR [UR10], URZ ;  /* 0x000000ff0a0073e9 */ /* 0x0001e200080000ff */
[----:B------:R-:W-:-:S02]  /*3540*/  NOP ;  /* 0x0000000000007918 */ /* 0x000fc40000000000 */
.L_x_13:
[----:B------:R-:W1:Y:S02]  /*3550*/  SYNCS.PHASECHK.TRANS64.TRYWAIT P3, [UR13+0x7010], RZ ;  /* 0x007010ffff0075a7 */ /* 0x000e64000806110d */
[----:B-1----:R-:W-:Y:S05]  /*3560*/  @!P3 BRA `(.L_x_14) ;  /* 0x0000002000f4b947 */ /* 0x002fea0003800000 */
.L_x_23:
[----:B------:R-:W-:Y:S01]  /*3570*/  BAR.SYNC.DEFER_BLOCKING 0x0 ;  /* 0x0000000000007b1d */ /* 0x000fe20000010000 */
[----:B------:R-:W-:-:S05]  /*3580*/  SHF.L.U32 R100, R100, 0x1f, RZ ;  /* 0x0000001f64647819 */ /* 0x000fca00000006ff */
[----:B------:R-:W-:Y:S01]  /*3590*/  LDTM.16dp32bit_t0_t15.x32 R4, tmem[UR18] ;  /* 0x00000012000479ee */ /* 0x000fe20008a80000 */
[----:B------:R-:W1:Y:S01]  /*35a0*/  LDTM.16dp32bit_t16_t31.x32 R4, tmem[UR18+0x20] ;  /* 0x00002012000479ee */ /* 0x000e620008aa0000 */
[----:B------:R-:W2:Y:S01]  /*35b0*/  @!P2 SYNCS.CCTL.IV [UR13+0x7010] ;  /* 0x00701000ff00a9b1 */ /* 0x000ea2000800000d */
[----:B------:R-:W-:Y:S01]  /*35c0*/  NOP ;  /* 0x0000000000007918 */ /* 0x000fe20000000000 */
[----:B-1----:R-:W-:Y:S01]  /*35d0*/  FMUL R61, R4, UR62 ;  /* 0x0000003e043d7c20 */ /* 0x002fe20008400000 */
[----:B------:R-:W-:Y:S01]  /*35e0*/  FMUL R102, R5, UR62 ;  /* 0x0000003e05667c20 */ /* 0x000fe20008400000 */
[----:B------:R-:W-:-:S05]  /*35f0*/  FMUL R101, R6, UR62 ;  /* 0x0000003e06657c20 */ /* 0x000fca0008400000 */
[----:B------:R-:W-:Y:S01]  /*3600*/  FMNMX3 R101, R61, R102, R101, !PT ;  /* 0x000000663d657276 */ /* 0x000fe20007800065 */
        /* <DEDUP_REMOVED lines=42> */
[----:B------:R-:W-:-:S05]  /*38b0*/  FMUL R61, R35, UR62 ;  /* 0x0000003e233d7c20 */ /* 0x000fca0008400000 */
[----:B------:R-:W-:-:S05]  /*38c0*/  FMNMX R61, R61, R102, !PT ;  /* 0x000000663d3d7209 */ /* 0x000fca0007800000 */
[----:B------:R-:W1:Y:S02]  /*38d0*/  SHFL.BFLY PT, R102, R61, 0x10, 0x1f ;  /* 0x0e001f003d667f89 */ /* 0x000e6400000e0000 */
[----:B-1----:R-:W-:-:S05]  /*38e0*/  FMNMX R101, R61, R102, !PT ;  /* 0x000000663d657209 */ /* 0x002fca0007800000 */
[----:B--2---:R-:W-:Y:S01]  /*38f0*/  @!P5 STS [R112+0x2000], R101 ;  /* 0x002000657000d388 */ /* 0x004fe20000000800 */
[----:B------:R-:W-:Y:S06]  /*3900*/  BAR.SYNC.DEFER_BLOCKING 0x0 ;  /* 0x0000000000007b1d */ /* 0x000fec0000010000 */
[----:B------:R-:W1:Y:S04]  /*3910*/  @!P6 LDS R91, [R116+0x2000] ;  /* 0x00200000745be984 */ /* 0x000e680000000800 */
[----:B-1----:R-:W1:Y:S02]  /*3920*/  SHFL.BFLY PT, R102, R91, 0x1, 0x1f ;  /* 0x0c201f005b667f89 */ /* 0x002e6400000e0000 */
[----:B-1----:R-:W-:-:S05]  /*3930*/  FMNMX R103, R91, R102, !PT ;  /* 0x000000665b677209 */ /* 0x002fca0007800000 */
[----:B------:R-:W-:Y:S01]  /*3940*/  @P0 STS [R116+0x2000], R103 ;  /* 0x0020006774000388 */ /* 0x000fe20000000800 */
[----:B------:R-:W-:Y:S06]  /*3950*/  BAR.SYNC.DEFER_BLOCKING 0x0 ;  /* 0x0000000000007b1d */ /* 0x000fec0000010000 */
[----:B------:R-:W1:Y:S02]  /*3960*/  LDS R102, [R105+0x2000] ;  /* 0x0020000069667984 */ /* 0x000e640000000800 */
[----:B-1----:R-:W-:-:S05]  /*3970*/  FMNMX R61, R102, R93, !PT ;  /* 0x0000005d663d7209 */ /* 0x002fca0007800000 */
        /* <DEDUP_REMOVED lines=15> */
[----:B------:R-:W-:Y:S01]  /*3a70*/  FMUL R102, R9, 1.4426950216293334961 ;  /* 0x3fb8aa3b09667820 */ /* 0x000fe20000400000 */
[--C-:B------:R-:W-:Y:S01]  /*3a80*/  FFMA R9, R10, UR62, -R61.reuse ;  /* 0x0000003e0a097c23 */ /* 0x100fe2000800083d */
[--C-:B------:R-:W-:Y:S01]  /*3a90*/  FFMA R11, R12, UR62, -R61.reuse ;  /* 0x0000003e0c0b7c23 */ /* 0x100fe2000800083d */
[----:B------:R-:W1:Y:S01]  /*3aa0*/  MUFU.EX2 R5, R5 ;  /* 0x0000000500057308 */ /* 0x000e620000000800 */
[--C-:B------:R-:W-:Y:S01]  /*3ab0*/  FFMA R13, R13, UR62, -R61.reuse ;  /* 0x0000003e0d0d7c23 */ /* 0x100fe2000800083d */
[----:B------:R-:W-:Y:S01]  /*3ac0*/  FMUL R9, R9, 1.4426950216293334961 ;  /* 0x3fb8aa3b09097820 */ /* 0x000fe20000400000 */
[--C-:B------:R-:W-:Y:S01]  /*3ad0*/  FFMA R19, R19, UR62, -R61.reuse ;  /* 0x0000003e13137c23 */ /* 0x100fe2000800083d */
[--C-:B------:R-:W-:Y:S01]  /*3ae0*/  FFMA R20, R20, UR62, -R61.reuse ;  /* 0x0000003e14147c23 */ /* 0x100fe2000800083d */
[----:B------:R-:W-:Y:S01]  /*3af0*/  FMUL R11, R11, 1.4426950216293334961 ;  /* 0x3fb8aa3b0b0b7820 */ /* 0x000fe20000400000 */
[--C-:B------:R-:W-:Y:S01]  /*3b00*/  FFMA R15, R15, UR62, -R61.reuse ;  /* 0x0000003e0f0f7c23 */ /* 0x100fe2000800083d */
[--C-:B------:R-:W-:Y:S01]  /*3b10*/  FFMA R21, R21, UR62, -R61.reuse ;  /* 0x0000003e15157c23 */ /* 0x100fe2000800083d */
[----:B------:R-:W-:Y:S01]  /*3b20*/  MUFU.EX2 R6, R6 ;  /* 0x0000000600067308 */ /* 0x000fe20000000800 */
[--C-:B------:R-:W-:Y:S01]  /*3b30*/  FFMA R25, R25, UR62, -R61.reuse ;  /* 0x0000003e19197c23 */ /* 0x100fe2000800083d */
[--C-:B------:R-:W-:Y:S01]  /*3b40*/  FFMA R23, R23, UR62, -R61.reuse ;  /* 0x0000003e17177c23 */ /* 0x100fe2000800083d */
[--C-:B------:R-:W-:Y:S01]  /*3b50*/  FFMA R24, R24, UR62, -R61.reuse ;  /* 0x0000003e18187c23 */ /* 0x100fe2000800083d */
[--C-:B------:R-:W-:Y:S01]  /*3b60*/  FFMA R27, R27, UR62, -R61.reuse ;  /* 0x0000003e1b1b7c23 */ /* 0x100fe2000800083d */
[--C-:B------:R-:W-:Y:S01]  /*3b70*/  FFMA R29, R29, UR62, -R61.reuse ;  /* 0x0000003e1d1d7c23 */ /* 0x100fe2000800083d */
[----:B------:R-:W-:Y:S01]  /*3b80*/  FMUL R23, R23, 1.4426950216293334961 ;  /* 0x3fb8aa3b17177820 */ /* 0x000fe20000400000 */
[----:B------:R-:W-:Y:S01]  /*3b90*/  FMUL R24, R24, 1.4426950216293334961 ;  /* 0x3fb8aa3b18187820 */ /* 0x000fe20000400000 */
[----:B------:R2:W3:Y:S01]  /*3ba0*/  MUFU.EX2 R8, R101 ;  /* 0x0000006500087308 */ /* 0x0004e20000000800 */
[----:B------:R-:W-:Y:S01]  /*3bb0*/  FMUL R27, R27, 1.4426950216293334961 ;  /* 0x3fb8aa3b1b1b7820 */ /* 0x000fe20000400000 */
[--C-:B------:R-:W-:Y:S01]  /*3bc0*/  FFMA R28, R28, UR62, -R61.reuse ;  /* 0x0000003e1c1c7c23 */ /* 0x100fe2000800083d */
[--C-:B------:R-:W-:Y:S01]  /*3bd0*/  FFMA R31, R31, UR62, -R61.reuse ;  /* 0x0000003e1f1f7c23 */ /* 0x100fe2000800083d */
[--C-:B------:R-:W-:Y:S01]  /*3be0*/  FFMA R32, R32, UR62, -R61.reuse ;  /* 0x0000003e20207c23 */ /* 0x100fe2000800083d */
[--C-:B------:R-:W-:Y:S01]  /*3bf0*/  FFMA R33, R33, UR62, -R61.reuse ;  /* 0x0000003e21217c23 */ /* 0x100fe2000800083d */
[----:B------:R-:W-:Y:S01]  /*3c00*/  FMUL R28, R28, 1.4426950216293334961 ;  /* 0x3fb8aa3b1c1c7820 */ /* 0x000fe20000400000 */
[--C-:B------:R-:W-:Y:S01]  /*3c10*/  FFMA R34, R34, UR62, -R61.reuse ;  /* 0x0000003e22227c23 */ /* 0x100fe2000800083d */
[----:B------:R4:W-:Y:S01]  /*3c20*/  MUFU.EX2 R12, R103 ;  /* 0x00000067000c7308 */ /* 0x0009e20000000800 */
[----:B--2---:R-:W-:Y:S01]  /*3c30*/  FMUL R101, R13, 1.4426950216293334961 ;  /* 0x3fb8aa3b0d657820 */ /* 0x004fe20000400000 */
[--C-:B------:R-:W-:Y:S01]  /*3c40*/  FFMA R13, R14, UR62, -R61.reuse ;  /* 0x0000003e0e0d7c23 */ /* 0x100fe2000800083d */
[----:B------:R-:W-:Y:S01]  /*3c50*/  FMUL R33, R33, 1.4426950216293334961 ;  /* 0x3fb8aa3b21217820 */ /* 0x000fe20000400000 */
[----:B------:R-:W-:Y:S01]  /*3c60*/  FMUL R34, R34, 1.4426950216293334961 ;  /* 0x3fb8aa3b22227820 */ /* 0x000fe20000400000 */
[----:B------:R-:W-:Y:S01]  /*3c70*/  FFMA R35, R35, UR62, -R61 ;  /* 0x0000003e23237c23 */ /* 0x000fe2000800083d */
[----:B------:R-:W-:-:S02]  /*3c80*/  FMUL R13, R13, 1.4426950216293334961 ;  /* 0x3fb8aa3b0d0d7820 */ /* 0x000fc40000400000 */
[----:B------:R-:W2:Y:S01]  /*3c90*/  MUFU.EX2 R7, R7 ;  /* 0x0000000700077308 */ /* 0x000ea20000000800 */
[----:B----4-:R-:W-:Y:S01]  /*3ca0*/  FMUL R103, R17, 1.4426950216293334961 ;  /* 0x3fb8aa3b11677820 */ /* 0x010fe20000400000 */
[----:B------:R-:W-:Y:S01]  /*3cb0*/  FFMA R17, R18, UR62, -R61 ;  /* 0x0000003e12117c23 */ /* 0x000fe2000800083d */
[----:B------:R-:W-:-:S03]  /*3cc0*/  FMUL R35, R35, 1.4426950216293334961 ;  /* 0x3fb8aa3b23237820 */ /* 0x000fc60000400000 */
[----:B------:R-:W-:Y:S02]  /*3cd0*/  FMUL R17, R17, 1.4426950216293334961 ;  /* 0x3fb8aa3b11117820 */ /* 0x000fe40000400000 */
[----:B------:R4:W5:Y:S08]  /*3ce0*/  MUFU.EX2 R10, R102 ;  /* 0x00000066000a7308 */ /* 0x0009700000000800 */
[----:B------:R1:W-:Y:S01]  /*3cf0*/  MUFU.EX2 R18, R103 ;  /* 0x0000006700127308 */ /* 0x0003e20000000800 */
[----:B----4-:R-:W-:Y:S01]  /*3d00*/  FMUL R102, R15, 1.4426950216293334961 ;  /* 0x3fb8aa3b0f667820 */ /* 0x010fe20000400000 */
[----:B------:R-:W-:-:S04]  /*3d10*/  FFMA R15, R16, UR62, -R61 ;  /* 0x0000003e100f7c23 */ /* 0x000fc8000800083d */
[----:B------:R-:W-:Y:S02]  /*3d20*/  FMUL R15, R15, 1.4426950216293334961 ;  /* 0x3fb8aa3b0f0f7820 */ /* 0x000fe40000400000 */
[----:B------:R-:W4:Y:S01]  /*3d30*/  MUFU.EX2 R9, R9 ;  /* 0x0000000900097308 */ /* 0x000f220000000800 */
[----:B-1----:R-:W-:Y:S01]  /*3d40*/  FADD R103, R4, R5 ;  /* 0x0000000504677221 */ /* 0x002fe20000000000 */
[----:B------:R-:W-:Y:S02]  /*3d50*/  F2FP.F16.F32.PACK_AB R4, R5, R4 ;  /* 0x000000040504723e */ /* 0x000fe400000000ff */
[----:B---3--:R-:W-:Y:S01]  /*3d60*/  F2FP.F16.F32.PACK_AB R5, R8, R6 ;  /* 0x000000060805723e */ /* 0x008fe200000000ff */
[----:B------:R-:W-:-:S03]  /*3d70*/  FADD R103, R6, R103 ;  /* 0x0000006706677221 */ /* 0x000fc60000000000 */
[----:B------:R1:W-:Y:S01]  /*3d80*/  MUFU.EX2 R14, R101 ;  /* 0x00000065000e7308 */ /* 0x0003e20000000800 */
[----:B------:R-:W-:-:S04]  /*3d90*/  FADD R104, R8, R103 ;  /* 0x0000006708687221 */ /* 0x000fc80000000000 */
[----:B--2---:R-:W-:-:S03]  /*3da0*/  FADD R103, R7, R104 ;  /* 0x0000006807677221 */ /* 0x004fc60000000000 */
[----:B------:R-:W2:Y:S01]  /*3db0*/  MUFU.EX2 R11, R11 ;  /* 0x0000000b000b7308 */ /* 0x000ea20000000800 */
[----:B-1----:R-:W-:Y:S01]  /*3dc0*/  FMUL R101, R19, 1.4426950216293334961 ;  /* 0x3fb8aa3b13657820 */ /* 0x002fe20000400000 */
[----:B------:R-:W-:Y:S01]  /*3dd0*/  FMUL R19, R20, 1.4426950216293334961 ;  /* 0x3fb8aa3b14137820 */ /* 0x000fe20000400000 */
[----:B------:R-:W-:-:S04]  /*3de0*/  FFMA R20, R22, UR62, -R61 ;  /* 0x0000003e16147c23 */ /* 0x000fc8000800083d */
[----:B------:R-:W-:Y:S01]  /*3df0*/  FMUL R20, R20, 1.4426950216293334961 ;  /* 0x3fb8aa3b14147820 */ /* 0x000fe20000400000 */
[----:B------:R1:W-:Y:S08]  /*3e00*/  MUFU.EX2 R16, R102 ;  /* 0x0000006600107308 */ /* 0x0003f00000000800 */
[----:B------:R-:W3:Y:S01]  /*3e10*/  MUFU.EX2 R13, R13 ;  /* 0x0000000d000d7308 */ /* 0x000ee20000000800 */
[----:B-1----:R-:W-:-:S07]  /*3e20*/  FMUL R102, R21, 1.4426950216293334961 ;  /* 0x3fb8aa3b15667820 */ /* 0x002fce0000400000 */
[----:B------:R5:W-:Y:S08]  /*3e30*/  MUFU.EX2 R21, R20 ;  /* 0x0000001400157308 */ /* 0x000bf00000000800 */
[----:B------:R1:W-:Y:S01]  /*3e40*/  MUFU.EX2 R22, R102 ;  /* 0x0000006600167308 */ /* 0x0003e20000000800 */
[----:B-----5:R-:W-:-:S07]  /*3e50*/  FADD R20, R10, R103 ;  /* 0x000000670a147221 */ /* 0x020fce0000000000 */
[----:B------:R-:W5:Y:S01]  /*3e60*/  MUFU.EX2 R15, R15 ;  /* 0x0000000f000f7308 */ /* 0x000f620000000800 */
[----:B-1----:R-:W-:Y:S01]  /*3e70*/  FMUL R102, R25, 1.4426950216293334961 ;  /* 0x3fb8aa3b19667820 */ /* 0x002fe20000400000 */
[----:B----4-:R-:W-:Y:S01]  /*3e80*/  FADD R25, R9, R20 ;  /* 0x0000001409197221 */ /* 0x010fe20000000000 */
[----:B------:R-:W-:-:S03]  /*3e90*/  FFMA R20, R26, UR62, -R61 ;  /* 0x0000003e1a147c23 */ /* 0x000fc6000800083d */
[----:B------:R-:W-:Y:S01]  /*3ea0*/  FADD R104, R12, R25 ;  /* 0x000000190c687221 */ /* 0x000fe20000000000 */
[----:B------:R-:W-:Y:S01]  /*3eb0*/  FMUL R20, R20, 1.4426950216293334961 ;  /* 0x3fb8aa3b14147820 */ /* 0x000fe20000400000 */
[----:B------:R-:W1:Y:S02]  /*3ec0*/  MUFU.EX2 R17, R17 ;  /* 0x0000001100117308 */ /* 0x000e640000000800 */
[----:B--2---:R-:W-:-:S04]  /*3ed0*/  FADD R103, R11, R104 ;  /* 0x000000680b677221 */ /* 0x004fc80000000000 */
[----:B------:R-:W-:Y:S02]  /*3ee0*/  FADD R104, R14, R103 ;  /* 0x000000670e687221 */ /* 0x000fe40000000000 */
[----:B------:R-:W2:Y:S02]  /*3ef0*/  MUFU.EX2 R101, R101 ;  /* 0x0000006500657308 */ /* 0x000ea40000000800 */
[----:B---3--:R-:W-:-:S06]  /*3f00*/  FADD R103, R13, R104 ;  /* 0x000000680d677221 */ /* 0x008fcc0000000000 */
[----:B------:R3:W-:Y:S08]  /*3f10*/  MUFU.EX2 R26, R102 ;  /* 0x00000066001a7308 */ /* 0x0007f00000000800 */
[----:B------:R-:W4:Y:S01]  /*3f20*/  MUFU.EX2 R19, R19 ;  /* 0x0000001300137308 */ /* 0x000f220000000800 */
[----:B---3--:R-:W-:-:S04]  /*3f30*/  FADD R102, R16, R103 ;  /* 0x0000006710667221 */ /* 0x008fc80000000000 */
[----:B-----5:R-:W-:-:S03]  /*3f40*/  FADD R103, R15, R102 ;  /* 0x000000660f677221 */ /* 0x020fc60000000000 */
[----:B------:R3:W-:Y:S08]  /*3f50*/  MUFU.EX2 R25, R20 ;  /* 0x0000001400197308 */ /* 0x0007f00000000800 */
[----:B------:R-:W5:Y:S01]  /*3f60*/  MUFU.EX2 R23, R23 ;  /* 0x0000001700177308 */ /* 0x000f620000000800 */
[----:B---3--:R-:W-:Y:S01]  /*3f70*/  FADD R20, R18, R103 ;  /* 0x0000006712147221 */ /* 0x008fe20000000000 */
[----:B------:R-:W-:-:S03]  /*3f80*/  FMUL R103, R29, 1.4426950216293334961 ;  /* 0x3fb8aa3b1d677820 */ /* 0x000fc60000400000 */
[----:B-1----:R-:W-:Y:S01]  /*3f90*/  FADD R102, R17, R20 ;  /* 0x0000001411667221 */ /* 0x002fe20000000000 */
[----:B------:R-:W-:Y:S02]  /*3fa0*/  FFMA R20, R30, UR62, -R61 ;  /* 0x0000003e1e147c23 */ /* 0x000fe4000800083d */
[----:B------:R-:W1:Y:S01]  /*3fb0*/  MUFU.EX2 R24, R24 ;  /* 0x0000001800187308 */ /* 0x000e620000000800 */
[----:B--2---:R-:W-:Y:S01]  /*3fc0*/  FADD R102, R101, R102 ;  /* 0x0000006665667221 */ /* 0x004fe20000000000 */
[----:B------:R-:W-:-:S03]  /*3fd0*/  FMUL R20, R20, 1.4426950216293334961 ;  /* 0x3fb8aa3b14147820 */ /* 0x000fc60000400000 */
[----:B----4-:R-:W-:Y:S01]  /*3fe0*/  FADD R115, R19, R102 ;  /* 0x0000006613737221 */ /* 0x010fe20000000000 */
[----:B------:R-:W-:Y:S01]  /*3ff0*/  FMUL R102, R31, 1.4426950216293334961 ;  /* 0x3fb8aa3b1f667820 */ /* 0x000fe20000400000 */
[----:B------:R-:W-:Y:S01]  /*4000*/  FMUL R31, R32, 1.4426950216293334961 ;  /* 0x3fb8aa3b201f7820 */ /* 0x000fe20000400000 */
[----:B------:R-:W2:Y:S01]  /*4010*/  MUFU.EX2 R27, R27 ;  /* 0x0000001b001b7308 */ /* 0x000ea20000000800 */
[----:B------:R-:W-:-:S04]  /*4020*/  FADD R104, R22, R115 ;  /* 0x0000007316687221 */ /* 0x000fc80000000000 */
[----:B------:R-:W-:-:S03]  /*4030*/  FADD R104, R21, R104 ;  /* 0x0000006815687221 */ /* 0x000fc60000000000 */
[----:B------:R5:W-:Y:S08]  /*4040*/  MUFU.EX2 R30, R103 ;  /* 0x00000067001e7308 */ /* 0x000bf00000000800 */
[----:B------:R-:W3:Y:S01]  /*4050*/  MUFU.EX2 R28, R28 ;  /* 0x0000001c001c7308 */ /* 0x000ee20000000800 */
[----:B-----5:R-:W-:-:S04]  /*4060*/  FADD R103, R23, R104 ;  /* 0x0000006817677221 */ /* 0x020fc80000000000 */
[----:B-1----:R-:W-:-:S03]  /*4070*/  FADD R103, R24, R103 ;  /* 0x0000006718677221 */ /* 0x002fc60000000000 */
[----:B------:R1:W4:Y:S08]  /*4080*/  MUFU.EX2 R29, R20 ;  /* 0x00000014001d7308 */ /* 0x0003300000000800 */
[----:B------:R-:W5:Y:S01]  /*4090*/  MUFU.EX2 R102, R102 ;  /* 0x0000006600667308 */ /* 0x000f620000000800 */
[----:B-1----:R-:W-:-:S04]  /*40a0*/  FADD R20, R26, R103 ;  /* 0x000000671a147221 */ /* 0x002fc80000000000 */
[----:B------:R-:W-:-:S03]  /*40b0*/  FADD R20, R25, R20 ;  /* 0x0000001419147221 */ /* 0x000fc60000000000 */
[----:B------:R-:W1:Y:S01]  /*40c0*/  MUFU.EX2 R31, R31 ;  /* 0x0000001f001f7308 */ /* 0x000e620000000800 */
[----:B--2---:R-:W-:-:S04]  /*40d0*/  FADD R115, R27, R20 ;  /* 0x000000141b737221 */ /* 0x004fc80000000000 */
[----:B---3--:R-:W-:-:S03]  /*40e0*/  FADD R115, R28, R115 ;  /* 0x000000731c737221 */ /* 0x008fc60000000000 */
[----:B------:R-:W2:Y:S01]  /*40f0*/  MUFU.EX2 R103, R33 ;  /* 0x0000002100677308 */ /* 0x000ea20000000800 */
[----:B------:R-:W-:-:S04]  /*4100*/  FADD R20, R30, R115 ;  /* 0x000000731e147221 */ /* 0x000fc80000000000 */
[----:B----4-:R-:W-:-:S03]  /*4110*/  FADD R115, R29, R20 ;  /* 0x000000141d737221 */ /* 0x010fc60000000000 */
[----:B------:R-:W3:Y:S01]  /*4120*/  MUFU.EX2 R34, R34 ;  /* 0x0000002200227308 */ /* 0x000ee20000000800 */
[----:B-----5:R-:W-:-:S04]  /*4130*/  FADD R20, R102, R115 ;  /* 0x0000007366147221 */ /* 0x020fc80000000000 */
[----:B-1----:R-:W-:-:S03]  /*4140*/  FADD R20, R31, R20 ;  /* 0x000000141f147221 */ /* 0x002fc60000000000 */
[----:B------:R-:W1:Y:S01]  /*4150*/  MUFU.EX2 R35, R35 ;  /* 0x0000002300237308 */ /* 0x000e620000000800 */
[----:B--2---:R-:W-:-:S04]  /*4160*/  FADD R33, R103, R20 ;  /* 0x0000001467217221 */ /* 0x004fc80000000000 */
[----:B---3--:R-:W-:-:S04]  /*4170*/  FADD R20, R34, R33 ;  /* 0x0000002122147221 */ /* 0x008fc80000000000 */
[----:B-1----:R-:W-:-:S05]  /*4180*/  FADD R20, R35, R20 ;  /* 0x0000001423147221 */ /* 0x002fca0000000000 */
[----:B------:R-:W1:Y:S02]  /*4190*/  SHFL.BFLY PT, R33, R20, 0x10, 0x1f ;  /* 0x0e001f0014217f89 */ /* 0x000e6400000e0000 */
[----:B-1----:R-:W-:Y:S01]  /*41a0*/  FADD R115, R20, R33 ;  /* 0x0000002114737221 */ /* 0x002fe20000000000 */
[----:B------:R-:W-:Y:S06]  /*41b0*/  BAR.SYNC.DEFER_BLOCKING 0x0 ;  /* 0x0000000000007b1d */ /* 0x000fec0000010000 */
[----:B------:R-:W-:Y:S02]  /*41c0*/  @!P5 STS [R112+0x2000], R115 ;  /* 0x002000737000d388 */ /* 0x000fe40000000800 */
[----:B------:R-:W-:Y:S06]  /*41d0*/  BAR.SYNC.DEFER_BLOCKING 0x0 ;  /* 0x0000000000007b1d */ /* 0x000fec0000010000 */
[----:B------:R-:W1:Y:S04]  /*41e0*/  @!P6 LDS R92, [R116+0x2000] ;  /* 0x00200000745ce984 */ /* 0x000e680000000800 */
[----:B-1----:R-:W1:Y:S02]  /*41f0*/  SHFL.BFLY PT, R33, R92, 0x1, 0x1f ;  /* 0x0c201f005c217f89 */ /* 0x002e6400000e0000 */
[----:B-1----:R-:W-:-:S05]  /*4200*/  FADD R33, R92, R33 ;  /* 0x000000215c217221 */ /* 0x002fca0000000000 */
[----:B------:R1:W-:Y:S01]  /*4210*/  @P0 STS [R116+0x2000], R33 ;  /* 0x0020002174000388 */ /* 0x0003e20000000800 */
[----:B------:R-:W-:Y:S06]  /*4220*/  BAR.SYNC.DEFER_BLOCKING 0x0 ;  /* 0x0000000000007b1d */ /* 0x000fec0000010000 */
[----:B------:R1:W2:Y:S01]  /*4230*/  LDS R20, [R105+0x2000] ;  /* 0x0020000069147984 */ /* 0x0002a20000000800 */
[----:B------:R-:W3:Y:S02]  /*4240*/  SYNCS.PHASECHK.TRANS64.TRYWAIT P3, [UR16], R100 ;  /* 0x00000064ff0075a7 */ /* 0x000ee40008061110 */
[----:B-123--:R-:W-:Y:S05]  /*4250*/  @!P3 BRA `(.L_x_15) ;  /* 0x0000001400c4b947 */ /* 0x00efea0003800000 */
.L_x_24:
[----:B------:R-:W-:Y:S01]  /*4260*/  F2FP.F16.F32.PACK_AB R6, R10, R7 ;  /* 0x000000070a06723e */ /* 0x000fe200000000ff */
[----:B------:R-:W-:Y:S01]  /*4270*/  IMAD.WIDE R32, R90, 0x2, R56 ;  /* 0x000000025a207825 */ /* 0x000fe200078e0238 */
[----:B------:R-:W-:Y:S02]  /*4280*/  F2FP.F16.F32.PACK_AB R8, R14, R11 ;  /* 0x0000000b0e08723e */ /* 0x000fe400000000ff */
[----:B------:R-:W-:Y:S01]  /*4290*/  F2FP.F16.F32.PACK_AB R7, R12, R9 ;  /* 0x000000090c07723e */ /* 0x000fe200000000ff */
[----:B------:R-:W-:Y:S01]  /*42a0*/  IMAD.WIDE R10, R90, 0x2, R66 ;  /* 0x000000025a0a7825 */ /* 0x000fe200078e0242 */
[----:B------:R-:W-:Y:S01]  /*42b0*/  F2FP.F16.F32.PACK_AB R9, R16, R13 ;  /* 0x0000000d1009723e */ /* 0x000fe200000000ff */
[----:B------:R-:W2:Y:S04]  /*42c0*/  LDG.E.U16 R32, desc[UR30][R32.64] ;  /* 0x0000001e20207981 */ /* 0x000ea8000c1e1500 */
[----:B------:R1:W3:Y:S01]  /*42d0*/  LDG.E.U16 R100, desc[UR30][R10.64] ;  /* 0x0000001e0a647981 */ /* 0x0002e2000c1e1500 */
[----:B------:R-:W-:-:S05]  /*42e0*/  IMAD.WIDE R12, R90, 0x2, R48 ;  /* 0x000000025a0c7825 */ /* 0x000fca00078e0230 */
[----:B------:R4:W5:Y:S01]  /*42f0*/  LDG.E.U16 R33, desc[UR30][R12.64] ;  /* 0x0000001e0c217981 */ /* 0x000962000c1e1500 */
[----:B-1----:R-:W-:Y:S01]  /*4300*/  F2FP.F16.F32.PACK_AB R11, R101, R17 ;  /* 0x00000011650b723e */ /* 0x002fe200000000ff */
[----:B------:R-:W-:Y:S01]  /*4310*/  IMAD.WIDE R16, R90, 0x2, R54 ;  /* 0x000000025a107825 */ /* 0x000fe200078e0236 */
[----:B------:R-:W-:-:S03]  /*4320*/  F2FP.F16.F32.PACK_AB R10, R18, R15 ;  /* 0x0000000f120a723e */ /* 0x000fc600000000ff */
[----:B------:R-:W-:Y:S01]  /*4330*/  IMAD.WIDE R14, R90, 0x2, R40 ;  /* 0x000000025a0e7825 */ /* 0x000fe200078e0228 */
[----:B------:R1:W5:Y:S01]  /*4340*/  LDG.E.U16 R101, desc[UR30][R16.64] ;  /* 0x0000001e10657981 */ /* 0x000362000c1e1500 */
[----:B----4-:R-:W-:-:S03]  /*4350*/  F2FP.F16.F32.PACK_AB R13, R23, R21 ;  /* 0x00000015170d723e */ /* 0x010fc600000000ff */
[----:B------:R4:W5:Y:S01]  /*4360*/  LDG.E.U16 R104, desc[UR30][R14.64] ;  /* 0x0000001e0e687981 */ /* 0x000962000c1e1500 */
[----:B-1----:R-:W-:-:S04]  /*4370*/  IMAD.WIDE R16, R90, 0x2, R46 ;  /* 0x000000025a107825 */ /* 0x002fc800078e022e */
[----:B----4-:R-:W-:Y:S01]  /*4380*/  IMAD.WIDE R14, R90, 0x2, R64 ;  /* 0x000000025a0e7825 */ /* 0x010fe200078e0240 */
[----:B------:R1:W4:Y:S01]  /*4390*/  LDG.E.U16 R21, desc[UR30][R16.64] ;  /* 0x0000001e10157981 */ /* 0x000322000c1e1500 */
[----:B------:R-:W-:-:S03]  /*43a0*/  F2FP.F16.F32.PACK_AB R12, R22, R19 ;  /* 0x00000013160c723e */ /* 0x000fc600000000ff */
[----:B------:R0:W4:Y:S01]  /*43b0*/  LDG.E.U16 R22, desc[UR30][R14.64] ;  /* 0x0000001e0e167981 */ /* 0x000122000c1e1500 */
[----:B-1----:R-:W-:Y:S01]  /*43c0*/  IMAD.WIDE R16, R90, 0x2, R62 ;  /* 0x000000025a107825 */ /* 0x002fe200078e023e */
[----:B0-----:R-:W-:-:S04]  /*43d0*/  F2FP.F16.F32.PACK_AB R14, R26, R24 ;  /* 0x000000181a0e723e */ /* 0x001fc800000000ff */
[----:B------:R0:W4:Y:S02]  /*43e0*/  LDG.E.U16 R24, desc[UR30][R16.64] ;  /* 0x0000001e10187981 */ /* 0x000124000c1e1500 */
[----:B0-----:R-:W-:-:S05]  /*43f0*/  IMAD.WIDE R16, R90, 0x2, R52 ;  /* 0x000000025a107825 */ /* 0x001fca00078e0234 */
        /* <DEDUP_REMOVED lines=8> */
[----:B------:R0:W4:Y:S01]  /*4480*/  LDG.E.U16 R121, desc[UR30][R16.64] ;  /* 0x0000001e10797981 */ /* 0x000122000c1e1500 */
[----:B------:R-:W-:-:S05]  /*4490*/  IMAD.WIDE R18, R90, 0x2, R38 ;  /* 0x000000025a127825 */ /* 0x000fca00078e0226 */
[----:B------:R-:W4:Y:S01]  /*44a0*/  LDG.E.U16 R23, desc[UR30][R18.64] ;  /* 0x0000001e12177981 */ /* 0x000f22000c1e1500 */
[----:B0-----:R-:W-:-:S05]  /*44b0*/  IMAD.WIDE R16, R90, 0x2, R42 ;  /* 0x000000025a107825 */ /* 0x001fca00078e022a */
[----:B------:R0:W4:Y:S02]  /*44c0*/  LDG.E.U16 R123, desc[UR30][R16.64] ;  /* 0x0000001e107b7981 */ /* 0x000124000c1e1500 */
[----:B0-----:R-:W-:-:S05]  /*44d0*/  IMAD.WIDE R16, R90, 0x2, R2 ;  /* 0x000000025a107825 */ /* 0x001fca00078e0202 */
[----:B------:R0:W4:Y:S01]  /*44e0*/  LDG.E.U16 R125, desc[UR30][R16.64] ;  /* 0x0000001e107d7981 */ /* 0x000122000c1e1500 */
[----:B------:R-:W-:Y:S02]  /*44f0*/  F2FP.F16.F32.PACK_AB R15, R27, R25 ;  /* 0x000000191b0f723e */ /* 0x000fe400000000ff */
[----:B------:R-:W-:Y:S02]  /*4500*/  F2FP.F16.F32.PACK_AB R18, R103, R31 ;  /* 0x0000001f6712723e */ /* 0x000fe400000000ff */
[----:B------:R-:W-:Y:S02]  /*4510*/  F2FP.F16.F32.PACK_AB R19, R35, R34 ;  /* 0x000000222313723e */ /* 0x000fe400000000ff */
[----:B0-----:R-:W-:Y:S02]  /*4520*/  F2FP.F16.F32.PACK_AB R16, R30, R28 ;  /* 0x0000001c1e10723e */ /* 0x001fe400000000ff */
[----:B------:R-:W-:-:S04]  /*4530*/  F2FP.F16.F32.PACK_AB R17, R102, R29 ;  /* 0x0000001d6611723e */ /* 0x000fc800000000ff */
[----:B------:R-:W-:Y:S01]  /*4540*/  STTM.16dp32bit_t0_t15.x16 tmem[UR22], R4 ;  /* 0x00000004000079ed */ /* 0x000fe20008a00016 */
[----:B------:R0:W-:Y:S02]  /*4550*/  STTM.16dp32bit_t16_t31.x16 tmem[UR22+0x10], R4 ;  /* 0x00001004000079ed */ /* 0x0001e40008a20016 */
[----:B0-----:R-:W-:-:S04]  /*4560*/  FADD R12, -R61, R93 ;  /* 0x0000005d3d0c7221 */ /* 0x001fc80000000100 */
[----:B------:R-:W-:-:S04]  /*4570*/  FMUL R12, R12, 1.4426950216293334961 ;  /* 0x3fb8aa3b0c0c7820 */ /* 0x000fc80000400000 */
[----:B------:R-:W0:Y:S01]  /*4580*/  MUFU.EX2 R13, R12 ;  /* 0x0000000c000d7308 */ /* 0x000e220000000800 */
[----:B--2---:R1:W-:Y:S04]  /*4590*/  STS.U16 [R60+UR13+0x4400], R32 ;  /* 0x004400203c007988 */ /* 0x0043e8000800040d */
[----:B---3--:R1:W-:Y:S04]  /*45a0*/  STS.U16 [R60+UR13+0x4000], R100 ;  /* 0x004000643c007988 */ /* 0x0083e8000800040d */
[----:B-----5:R1:W-:Y:S04]  /*45b0*/  STS.U16 [R60+UR13+0x4800], R33 ;  /* 0x004800213c007988 */ /* 0x0203e8000800040d */
[----:B------:R1:W-:Y:S04]  /*45c0*/  STS.U16 [R60+UR13+0x4c00], R104 ;  /* 0x004c00683c007988 */ /* 0x0003e8000800040d */
[----:B------:R1:W-:Y:S04]  /*45d0*/  STS.U16 [R122+UR13+0x4500], R101 ;  /* 0x004500657a007988 */ /* 0x0003e8000800040d */
        /* <DEDUP_REMOVED lines=11> */
[----:B------:R-:W2:Y:S02]  /*4690*/  FENCE.VIEW.ASYNC.T ;  /* 0x00000000000073c6 */ /* 0x000ea40000000200 */
[----:B--2---:R-:W-:Y:S06]  /*46a0*/  BAR.SYNC.DEFER_BLOCKING 0x0 ;  /* 0x0000000000007b1d */ /* 0x004fec0000010000 */
[----:B------:R-:W-:Y:S01]  /*46b0*/  LDTM.16dp32bit_t0_t15.x8 R4, tmem[UR15] ;  /* 0x0000000f000479ee */ /* 0x000fe20008980000 */
[----:B------:R-:W0:Y:S01]  /*46c0*/  LDTM.16dp32bit_t16_t31.x8 R4, tmem[UR15+0x8] ;  /* 0x0000080f000479ee */ /* 0x000e2200089a0000 */
[----:B------:R-:W-:Y:S01]  /*46d0*/  NOP ;  /* 0x0000000000007918 */ /* 0x000fe20000000000 */
[C---:B0-----:R-:W-:Y:S01]  /*46e0*/  FMUL R4, R13.reuse, R4 ;  /* 0x000000040d047220 */ /* 0x041fe20000400000 */
        /* <DEDUP_REMOVED lines=8> */
[----:B------:R1:W-:Y:S01]  /*4770*/  STTM.16dp32bit_t16_t31.x8 tmem[UR15+0x8], R4 ;  /* 0x00000804000079ed */ /* 0x0003e200089a000f */
[----:B------:R-:W0:Y:S02]  /*4780*/  FENCE.VIEW.ASYNC.T ;  /* 0x00000000000073c6 */ /* 0x000e240000000200 */
[----:B0-----:R-:W-:Y:S06]  /*4790*/  BAR.SYNC.DEFER_BLOCKING 0x0 ;  /* 0x0000000000007b1d */ /* 0x001fec0000010000 */
[----:B------:R0:W-:Y:S06]  /*47a0*/  MEMBAR.ALL.CTA ;  /* 0x0000000000007992 */ /* 0x0001ec0000008000 */
[----:B0-----:R-:W0:Y:S01]  /*47b0*/  FENCE.VIEW.ASYNC.S ;  /* 0x00000000000073c6 */ /* 0x001e220000000000 */
[----:B------:R-:W-:Y:S01]  /*47c0*/  ULEA UR16, UR25, UR13, 0x3 ;  /* 0x0000000d19107291 */ /* 0x000fe2000f8e18ff */
[----:B------:R-:W-:-:S03]  /*47d0*/  UMOV UR9, UR6 ;  /* 0x0000000600097c82 */ /* 0x000fc60008000000 */
[----:B------:R-:W-:Y:S01]  /*47e0*/  UIADD3 UR16, UPT, UPT, UR16, 0x7000, URZ ;  /* 0x0000700010107890 */ /* 0x000fe2000fffe0ff */
[----:B0-----:R-:W-:Y:S06]  /*47f0*/  BAR.SYNC.DEFER_BLOCKING 0x0 ;  /* 0x0000000000007b1d */ /* 0x001fec0000010000 */
[----:B------:R-:W-:Y:S05]  /*4800*/  BRA.U UP1, `(.L_x_16) ;  /* 0x0000000101947547 */ /* 0x000fea000b800000 */
[----:B------:R-:W-:Y:S02]  /*4810*/  UIADD3 UR29, UPT, UPT, UR14, 0x28, URZ ;  /* 0x000000280e1d7890 */ /* 0x000fe4000fffe0ff */
[----:B------:R-:W-:Y:S02]  /*4820*/  UIADD3 UR63, UPT, UPT, UR14, 0x30, URZ ;  /* 0x000000300e3f7890 */ /* 0x000fe4000fffe0ff */
[----:B------:R-:W-:Y:S02]  /*4830*/  UIADD3 UR64, UPT, UPT, UR14, 0x38, URZ ;  /* 0x000000380e407890 */ /* 0x000fe4000fffe0ff */
[----:B------:R-:W-:Y:S02]  /*4840*/  UIADD3 UR65, UPT, UPT, UR14, 0x40, URZ ;  /* 0x000000400e417890 */ /* 0x000fe4000fffe0ff */
[----:B------:R-:W-:Y:S02]  /*4850*/  UIADD3 UR66, UPT, UPT, UR14, 0x48, URZ ;  /* 0x000000480e427890 */ /* 0x000fe4000fffe0ff */
[----:B------:R-:W-:Y:S01]  /*4860*/  UIADD3 UR67, UPT, UPT, UR14, 0x50, URZ ;  /* 0x000000500e437890 */ /* 0x000fe2000fffe0ff */
[----:B------:R-:W-:Y:S01]  /*4870*/  UMOV UR10, 0x0 ;  /* 0x00000000000a7882 */ /* 0x000fe20000000000 */
[----:B------:R-:W-:Y:S01]  /*4880*/  UMOV UR11, 0x4080010 ;  /* 0x04080010000b7882 */ /* 0x000fe20000000000 */
[----:B------:R-:W-:Y:S01]  /*4890*/  UMOV UR27, 0x40004040 ;  /* 0x40004040001b7882 */ /* 0x000fe20000000000 */
[----:B------:R-:W-:-:S02]  /*48a0*/  UIADD3 UR68, UPT, UPT, UR14, 0x58, URZ ;  /* 0x000000580e447890 */ /* 0x000fc4000fffe0ff */
[----:B------:R0:W-:Y:S01]  /*48b0*/  UTCHMMA tmem[UR19], gdesc[UR26], tmem[UR14], tmem[UR10], idesc[UR11], UPT ;  /* 0x00ff0a1a130079ea */ /* 0x0001e2000b80000e */
[----:B------:R-:W-:Y:S01]  /*48c0*/  UMOV UR32, 0x0 ;  /* 0x0000000000207882 */ /* 0x000fe20000000000 */
        /* <DEDUP_REMOVED lines=14> */
[----:B------:R-:W-:Y:S01]  /*49b0*/  UMOV UR6, UR16 ;  /* 0x0000001000067c82 */ /* 0x000fe20008000000 */
[----:B------:R-:W-:Y:S01]  /*49c0*/  UMOV UR7, URZ ;  /* 0x000000ff00077c82 */ /* 0x000fe20008000000 */
[----:B------:R0:W-:Y:S01]  /*49d0*/  UTCHMMA tmem[UR65], gdesc[UR44], tmem[UR14], tmem[UR54], idesc[UR55], UPT ;  /* 0x00ff362c410079ea */ /* 0x0001e2000b80000e */
[----:B------:R-:W-:Y:S01]  /*49e0*/  UMOV UR60, 0x0 ;  /* 0x00000000003c7882 */ /* 0x000fe20000000000 */
[----:B------:R-:W-:Y:S01]  /*49f0*/  UMOV UR61, 0x4080010 ;  /* 0x04080010003d7882 */ /* 0x000fe20000000000 */
[----:B------:R0:W-:Y:S01]  /*4a00*/  UTCHMMA tmem[UR66], gdesc[UR46], tmem[UR14], tmem[UR56], idesc[UR57], UPT ;  /* 0x00ff382e420079ea */ /* 0x0001e2000b80000e */
[----:B------:R-:W-:Y:S01]  /*4a10*/  UMOV UR6, UR6 ;  /* 0x0000000600067c82 */ /* 0x000fe20008000000 */
[----:B------:R0:W-:Y:S01]  /*4a20*/  UTCHMMA tmem[UR67], gdesc[UR48], tmem[UR14], tmem[UR58], idesc[UR59], UPT ;  /* 0x00ff3a30430079ea */ /* 0x0001e2000b80000e */
[----:B------:R0:W-:Y:S01]  /*4a30*/  UTCHMMA tmem[UR68], gdesc[UR50], tmem[UR14], tmem[UR60], idesc[UR61], UPT ;  /* 0x00ff3c32440079ea */ /* 0x0001e2000b80000e */
[----:B------:R0:W-:Y:S01]  /*4a40*/  UTCBAR [UR6], URZ ;  /* 0x000000ff060073e9 */ /* 0x0001e200080000ff */
[----:B------:R-:W-:Y:S01]  /*4a50*/  NOP ;  /* 0x0000000000007918 */ /* 0x000fe20000000000 */
.L_x_16:
[----:B------:R-:W-:Y:S01]  /*4a60*/  UIADD3 UR25, UPT, UPT, UR25, 0x1, URZ ;  /* 0x0000000119197890 */ /* 0x000fe2000fffe0ff */
[----:B------:R-:W-:Y:S01]  /*4a70*/  FFMA R88, R13, R88, R20 ;  /* 0x000000580d587223 */ /* 0x000fe20000000014 */
[----:B------:R-:W-:Y:S01]  /*4a80*/  UIADD3 UR8, UPT, UPT, UR8, 0x80, URZ ;  /* 0x0000008008087890 */ /* 0x000fe2000fffe0ff */
[----:B------:R-:W-:Y:S01]  /*4a90*/  VIADD R90, R90, UR24 ;  /* 0x000000185a5a7c36 */ /* 0x000fe20008000000 */
[----:B------:R-:W-:Y:S01]  /*4aa0*/  UISETP.GT.AND UP2, UPT, UR25, 0x1, UPT ;  /* 0x000000011900788c */ /* 0x000fe2000bf44270 */
[----:B------:R-:W-:Y:S02]  /*4ab0*/  IADD3 R89, PT, PT, R113, R89, RZ ;  /* 0x0000005971597210 */ /* 0x000fe40007ffe0ff */
[----:B-1----:R-:W-:Y:S01]  /*4ac0*/  MOV R100, UR9 ;  /* 0x0000000900647c02 */ /* 0x002fe20008000f00 */
[----:B0-----:R-:W-:Y:S01]  /*4ad0*/  USEL UR6, URZ, 0x1, !UP2 ;  /* 0x00000001ff067887 */ /* 0x001fe2000d000000 */
[----:B------:R-:W-:Y:S01]  /*4ae0*/  MOV R93, R61 ;  /* 0x0000003d005d7202 */ /* 0x000fe20000000f00 */
[----:B------:R-:W-:-:S02]  /*4af0*/  USEL UR25, UR25, URZ, !UP2 ;  /* 0x000000ff19197287 */ /* 0x000fc4000d000000 */
[----:B------:R-:W-:Y:S02]  /*4b00*/  UISETP.GE.AND UP2, UPT, UR8, UR23, UPT ;  /* 0x000000170800728c */ /* 0x000fe4000bf46270 */
[----:B------:R-:W-:-:S07]  /*4b10*/  ULOP3.LUT UR6, UR9, UR6, URZ, 0x3c, !UPT ;  /* 0x0000000609067292 */ /* 0x000fce000f8e3cff */
[----:B------:R-:W-:Y:S05]  /*4b20*/  BRA.U !UP2, `(.L_x_17) ;  /* 0xffffffe50a647547 */ /* 0x000fea000b83ffff */
.L_x_12:
[----:B------:R-:W2:Y:S01]  /*4b30*/  LDCU UR4, c[0x0][0x3f0] ;  /* 0x00007e00ff0477ac */ /* 0x000ea20008000800 */
[C---:B------:R-:W-:Y:S01]  /*4b40*/  IMAD.SHL.U32 R0, R124.reuse, 0x20, RZ ;  /* 0x000000207c007824 */ /* 0x040fe200078e00ff */
[----:B0-----:R-:W-:Y:S01]  /*4b50*/  SHF.R.S32.HI R2, RZ, 0x5, R124 ;  /* 0x00000005ff027819 */ /* 0x001fe2000001147c */
[C---:B------:R-:W-:Y:S01]  /*4b60*/  IMAD.SHL.U32 R15, R124.reuse, 0x8, RZ ;  /* 0x000000087c0f7824 */ /* 0x040fe200078e00ff */
[----:B------:R-:W-:Y:S02]  /*4b70*/  SHF.L.U32 R3, R124, 0x4, RZ ;  /* 0x000000047c037819 */ /* 0x000fe400000006ff */
[----:B------:R-:W-:Y:S02]  /*4b80*/  LOP3.LUT R0, R0, 0x300, RZ, 0xc0, !PT ;  /* 0x0000030000007812 */ /* 0x000fe400078ec0ff */
[----:B------:R-:W-:Y:S02]  /*4b90*/  SGXT R2, R2, 0x1 ;  /* 0x000000010202781a */ /* 0x000fe40000000200 */
[----:B-1-3--:R-:W-:-:S02]  /*4ba0*/  LOP3.LUT R5, R0, 0x70, R3, 0xf8, !PT ;  /* 0x0000007000057812 */ /* 0x00afc400078ef803 */
[----:B------:R-:W-:Y:S02]  /*4bb0*/  LOP3.LUT R4, R124, 0x40, RZ, 0xc0, !PT ;  /* 0x000000407c047812 */ /* 0x000fe400078ec0ff */
[----:B------:R-:W-:Y:S01]  /*4bc0*/  LOP3.LUT R13, R5, 0x840, R2, 0x78, !PT ;  /* 0x00000840050d7812 */ /* 0x000fe200078e7802 */
[----:B------:R-:W-:Y:S01]  /*4bd0*/  FMUL R2, R88, 8388608 ;  /* 0x4b00000058027820 */ /* 0x000fe20000400000 */
[----:B------:R-:W-:Y:S01]  /*4be0*/  LEA R4, R4, UR13, 0x1 ;  /* 0x0000000d04047c11 */ /* 0x000fe2000f8e08ff */
[----:B--2---:R-:W-:Y:S01]  /*4bf0*/  UISETP.GE.AND UP0, UPT, UR4, 0x1, UPT ;  /* 0x000000010400788c */ /* 0x004fe2000bf06270 */
[----:B------:R-:W-:Y:S02]  /*4c00*/  LOP3.LUT R7, R124, 0x80, RZ, 0xc0, !PT ;  /* 0x000000807c077812 */ /* 0x000fe400078ec0ff */
[----:B------:R-:W-:Y:S02]  /*4c10*/  FSETP.GEU.AND P3, PT, R88, 1.175494350822287508e-38, PT ;  /* 0x008000005800780b */ /* 0x000fe40003f6e000 */
[----:B------:R-:W-:-:S02]  /*4c20*/  LEA R14, R7, R4, 0x3 ;  /* 0x00000004070e7211 */ /* 0x000fc400078e18ff */
[----:B------:R-:W-:Y:S02]  /*4c30*/  SHF.L.U32 R4, R124, 0x6, RZ ;  /* 0x000000067c047819 */ /* 0x000fe400000006ff */
[----:B------:R-:W-:Y:S02]  /*4c40*/  SHF.R.S32.HI R12, RZ, 0x2, R124 ;  /* 0x00000002ff0c7819 */ /* 0x000fe4000001147c */
[----:B------:R-:W-:Y:S02]  /*4c50*/  LOP3.LUT R3, R3, 0x30, RZ, 0xc0, !PT ;  /* 0x0000003003037812 */ /* 0x000fe400078ec0ff */
[----:B------:R-:W-:Y:S02]  /*4c60*/  FSEL R23, R2, R88, !P3 ;  /* 0x0000005802177208 */ /* 0x000fe40005800000 */
[----:B------:R-:W-:Y:S02]  /*4c70*/  LOP3.LUT R0, R124, 0xe0, RZ, 0xc0, !PT ;  /* 0x000000e07c007812 */ /* 0x000fe400078ec0ff */
[----:B------:R-:W-:-:S02]  /*4c80*/  LOP3.LUT R16, R4, 0x400, RZ, 0xc0, !PT ;  /* 0x0000040004107812 */ /* 0x000fc400078ec0ff */
[----:B------:R-:W-:Y:S02]  /*4c90*/  SGXT R12, R12, 0x1 ;  /* 0x000000010c0c781a */ /* 0x000fe40000000200 */
[----:B------:R-:W-:Y:S02]  /*4ca0*/  IADD3 R17, PT, PT, R3, UR13, RZ ;  /* 0x0000000d03117c10 */ /* 0x000fe4000fffe0ff */
[----:B------:R-:W-:Y:S01]  /*4cb0*/  IADD3 R2, PT, PT, R23, -0x3f3504f3, RZ ;  /* 0xc0cafb0d17027810 */ /* 0x000fe20007ffe0ff */
[----:B------:R-:W-:Y:S06]  /*4cc0*/  BRA.U !UP0, `(.L_x_18) ;  /* 0x0000000108107547 */ /* 0x000fec000b800000 */
[----:B------:R-:W-:-:S06]  /*4cd0*/  USHF.L.U32 UR9, UR9, 0x1f, URZ ;  /* 0x0000001f09097899 */ /* 0x000fcc00080006ff */
[----:B------:R-:W-:-:S04]  /*4ce0*/  MOV R3, UR9 ;  /* 0x0000000900037c02 */ /* 0x000fc80008000f00 */
[----:B------:R-:W0:Y:S02]  /*4cf0*/  SYNCS.PHASECHK.TRANS64.TRYWAIT P0, [UR16], R3 ;  /* 0x00000003ff0075a7 */ /* 0x000e240008001110 */
[----:B0-----:R-:W-:Y:S05]  /*4d00*/  @!P0 BRA `(.L_x_19) ;  /* 0x0000000c00248947 */ /* 0x001fea0003800000 */
.L_x_18:
[----:B------:R-:W-:Y:S01]  /*4d10*/  BAR.SYNC.DEFER_BLOCKING 0x0 ;  /* 0x0000000000007b1d */ /* 0x000fe20000010000 */
[----:B------:R-:W-:Y:S01]  /*4d20*/  FSETP.GT.AND P0, PT, |R88|, 8.50705917302346158658e+37, PT ;  /* 0x7e8000005800780b */ /* 0x000fe20003f04200 */
[----:B------:R-:W-:Y:S01]  /*4d30*/  IMAD.IADD R19, R16, 0x1, R17 ;  /* 0x0000000110137824 */ /* 0x000fe200078e0211 */
[----:B------:R-:W-:Y:S01]  /*4d40*/  FSETP.GEU.AND P4, PT, |R88|, 1.175494350822287508e-38, PT ;  /* 0x008000005800780b */ /* 0x000fe20003f8e200 */
[----:B------:R-:W-:Y:S01]  /*4d50*/  IMAD.IADD R14, R13, 0x1, R14 ;  /* 0x000000010d0e7824 */ /* 0x000fe200078e020e */
[----:B------:R-:W-:Y:S01]  /*4d60*/  LOP3.LUT R2, R2, 0xff800000, RZ, 0xc0, !PT ;  /* 0xff80000002027812 */ /* 0x000fe200078ec0ff */
[----:B------:R-:W0:Y:S01]  /*4d70*/  LDCU.64 UR4, c[0x0][0x3e0] ;  /* 0x00007c00ff0477ac */ /* 0x000e220008000a00 */
[----:B------:R-:W-:Y:S01]  /*4d80*/  LOP3.LUT R12, R12, 0x840, RZ, 0xc0, !PT ;  /* 0x000008400c0c7812 */ /* 0x000fe200078ec0ff */
[----:B------:R-:W1:Y:S01]  /*4d90*/  LDC.64 R20, c[0x0][0x398] ;  /* 0x0000e600ff147b82 */ /* 0x000e620000000a00 */
[----:B------:R-:W-:Y:S02]  /*4da0*/  IADD3 R3, PT, PT, R23, -R2, RZ ;  /* 0x8000000217037210 */ /* 0x000fe40007ffe0ff */
[----:B------:R-:W-:-:S02]  /*4db0*/  LOP3.LUT R15, R12, 0x40, R15, 0x78, !PT ;  /* 0x000000400c0f7812 */ /* 0x000fc400078e780f */
[----:B------:R-:W-:Y:S01]  /*4dc0*/  LEA R16, R0, R19, 0x2 ;  /* 0x0000001300107211 */ /* 0x000fe200078e10ff */
[----:B------:R-:W-:Y:S01]  /*4dd0*/  @P0 FMUL R88, R88, 0.25 ;  /* 0x3e80000058580820 */ /* 0x000fe20000400000 */
[----:B------:R-:W-:Y:S01]  /*4de0*/  FADD R12, R3, -1 ;  /* 0xbf800000030c7421 */ /* 0x000fe20000000000 */
[----:B------:R-:W-:Y:S01]  /*4df0*/  I2FP.F32.S32 R3, R2 ;  /* 0x0000000200037245 */ /* 0x000fe20000201400 */
[----:B------:R-:W-:Y:S02]  /*4e00*/  HFMA2 R19, -RZ, RZ, 1.443359375, -0.2030029296875 ;  /* 0x3dc6b27fff137431 */ /* 0x000fe400000001ff */
[----:B------:R-:W-:Y:S01]  /*4e10*/  @!P4 FMUL R88, R88, 16777216 ;  /* 0x4b8000005858c820 */ /* 0x000fe20000400000 */
[----:B------:R-:W-:Y:S02]  /*4e20*/  FSEL R0, RZ, -23, P3 ;  /* 0xc1b80000ff007808 */ /* 0x000fe40001800000 */
[----:B------:R-:W-:Y:S01]  /*4e30*/  IADD3 R15, PT, PT, R15, R16, RZ ;  /* 0x000000100f0f7210 */ /* 0x000fe20007ffe0ff */
[----:B------:R-:W2:Y:S01]  /*4e40*/  MUFU.RCP R2, R88 ;  /* 0x0000005800027308 */ /* 0x000ea20000001000 */
[----:B------:R-:W3:Y:S01]  /*4e50*/  LDC R16, c[0x0][0x3e8] ;  /* 0x0000fa00ff107b82 */ /* 0x000ee20000000800 */
[----:B------:R-:W-:Y:S01]  /*4e60*/  FFMA.FTZ R0, R3, 1.1920928955078125e-07, R0 ;  /* 0x3400000003007823 */ /* 0x000fe20000010000 */
[----:B0-----:R-:W-:Y:S01]  /*4e70*/  UIMAD UR4, UR12, UR4, URZ ;  /* 0x000000040c0472a4 */ /* 0x001fe2000f8e02ff */
[----:B------:R-:W-:-:S03]  /*4e80*/  FFMA.FTZ R13, R12, R19, -0.16845393180847167969 ;  /* 0xbe2c7f300c0d7423 */ /* 0x000fc60000010013 */
[----:B------:R-:W-:Y:S01]  /*4e90*/  USHF.L.U32 UR6, UR4, 0x1, URZ ;  /* 0x0000000104067899 */ /* 0x000fe200080006ff */
[----:B------:R-:W0:Y:S02]  /*4ea0*/  @!P2 SYNCS.CCTL.IV [UR13+0x7000] ;  /* 0x00700000ff00a9b1 */ /* 0x000e24000800000d */
[----:B0-----:R-:W-:Y:S01]  /*4eb0*/  BAR.SYNC.DEFER_BLOCKING 0x0 ;  /* 0x0000000000007b1d */ /* 0x001fe20000010000 */
[----:B------:R-:W-:-:S04]  /*4ec0*/  FFMA.FTZ R13, R12, R13, 0.1716887056827545166 ;  /* 0x3e2fcf2a0c0d7423 */ /* 0x000fc8000001000d */
[C---:B------:R-:W-:Y:S01]  /*4ed0*/  FFMA.FTZ R13, R12.reuse, R13, -0.17900948226451873779 ;  /* 0xbe374e430c0d7423 */ /* 0x040fe2000001000d */
[----:B------:R-:W-:Y:S01]  /*4ee0*/  LDTM.16dp32bit_t0_t15.x8 R4, tmem[UR15] ;  /* 0x0000000f000479ee */ /* 0x000fe20008980000 */
[----:B------:R-:W0:Y:S02]  /*4ef0*/  LDTM.16dp32bit_t16_t31.x8 R4, tmem[UR15+0x8] ;  /* 0x0000080f000479ee */ /* 0x000e2400089a0000 */
[----:B------:R-:W-:-:S04]  /*4f00*/  FFMA.FTZ R13, R12, R13, 0.20512372255325317383 ;  /* 0x3e520bf40c0d7423 */ /* 0x000fc8000001000d */
[----:B------:R-:W-:-:S04]  /*4f10*/  FFMA.FTZ R13, R12, R13, -0.24046532809734344482 ;  /* 0xbe763c8b0c0d7423 */ /* 0x000fc8000001000d */
[----:B------:R-:W-:-:S04]  /*4f20*/  FFMA.FTZ R13, R12, R13, 0.28857114911079406738 ;  /* 0x3e93bf990c0d7423 */ /* 0x000fc8000001000d */
[C---:B------:R-:W-:Y:S01]  /*4f30*/  FFMA.FTZ R13, R12.reuse, R13, -0.36067417263984680176 ;  /* 0xbeb8aa490c0d7423 */ /* 0x040fe2000001000d */
[----:B------:R-:W4:Y:S01]  /*4f40*/  @!P2 SYNCS.CCTL.IV [UR13+0x7008] ;  /* 0x00700800ff00a9b1 */ /* 0x000f22000800000d */
[----:B------:R-:W-:Y:S02]  /*4f50*/  NOP ;  /* 0x0000000000007918 */ /* 0x000fe40000000000 */
[----:B------:R-:W-:Y:S01]  /*4f60*/  FFMA.FTZ R13, R12, R13, 0.48089820146560668945 ;  /* 0x3ef6384a0c0d7423 */ /* 0x000fe2000001000d */
[----:B------:R-:W-:-:S03]  /*4f70*/  FSETP.NEU.AND P2, PT, R23, RZ, PT ;  /* 0x000000ff1700720b */ /* 0x000fc60003f4d000 */
[----:B------:R-:W-:Y:S01]  /*4f80*/  FFMA.FTZ R13, R12, R13, -0.72134751081466674805 ;  /* 0xbf38aa3b0c0d7423 */ /* 0x000fe2000001000d */
[----:B0-----:R-:W-:Y:S01]  /*4f90*/  @P0 FMUL R8, R8, 0.25 ;  /* 0x3e80000008080820 */ /* 0x001fe20000400000 */
[----:B------:R-:W-:Y:S01]  /*4fa0*/  @P0 FMUL R9, R9, 0.25 ;  /* 0x3e80000009090820 */ /* 0x000fe20000400000 */
[----:B------:R-:W-:Y:S01]  /*4fb0*/  @P0 FMUL R4, R4, 0.25 ;  /* 0x3e80000004040820 */ /* 0x000fe20000400000 */
[----:B------:R-:W-:Y:S01]  /*4fc0*/  @P0 FMUL R5, R5, 0.25 ;  /* 0x3e80000005050820 */ /* 0x000fe20000400000 */
[----:B------:R-:W-:Y:S01]  /*4fd0*/  @P0 FMUL R6, R6, 0.25 ;  /* 0x3e80000006060820 */ /* 0x000fe20000400000 */
[----:B------:R-:W-:Y:S01]  /*4fe0*/  @P0 FMUL R7, R7, 0.25 ;  /* 0x3e80000007070820 */ /* 0x000fe20000400000 */
[----:B------:R-:W-:Y:S01]  /*4ff0*/  @P0 FMUL R10, R10, 0.25 ;  /* 0x3e8000000a0a0820 */ /* 0x000fe20000400000 */
[----:B------:R-:W-:Y:S01]  /*5000*/  @P0 FMUL R11, R11, 0.25 ;  /* 0x3e8000000b0b0820 */ /* 0x000fe20000400000 */
[----:B------:R-:W-:Y:S01]  /*5010*/  @!P4 FMUL R8, R8, 16777216 ;  /* 0x4b8000000808c820 */ /* 0x000fe20000400000 */
[----:B------:R-:W-:Y:S01]  /*5020*/  @!P4 FMUL R9, R9, 16777216 ;  /* 0x4b8000000909c820 */ /* 0x000fe20000400000 */
[----:B------:R-:W-:Y:S01]  /*5030*/  @!P4 FMUL R4, R4, 16777216 ;  /* 0x4b8000000404c820 */ /* 0x000fe20000400000 */
[----:B------:R-:W-:Y:S01]  /*5040*/  @!P4 FMUL R5, R5, 16777216 ;  /* 0x4b8000000505c820 */ /* 0x000fe20000400000 */
[----:B------:R-:W-:Y:S01]  /*5050*/  @!P4 FMUL R6, R6, 16777216 ;  /* 0x4b8000000606c820 */ /* 0x000fe20000400000 */
[----:B------:R-:W-:Y:S01]  /*5060*/  @!P4 FMUL R7, R7, 16777216 ;  /* 0x4b8000000707c820 */ /* 0x000fe20000400000 */
[----:B------:R-:W-:Y:S01]  /*5070*/  @!P4 FMUL R10, R10, 16777216 ;  /* 0x4b8000000a0ac820 */ /* 0x000fe20000400000 */
[----:B------:R-:W-:Y:S01]  /*5080*/  @!P4 FMUL R11, R11, 16777216 ;  /* 0x4b8000000b0bc820 */ /* 0x000fe20000400000 */
[C---:B--2---:R-:W-:Y:S01]  /*5090*/  FMUL R3, R2.reuse, R8 ;  /* 0x0000000802037220 */ /* 0x044fe20000400000 */
[C---:B------:R-:W-:Y:S01]  /*50a0*/  FMUL R8, R2.reuse, R9 ;  /* 0x0000000902087220 */ /* 0x040fe20000400000 */
[C---:B------:R-:W-:Y:S01]  /*50b0*/  FMUL R4, R2.reuse, R4 ;  /* 0x0000000402047220 */ /* 0x040fe20000400000 */
[C---:B------:R-:W-:Y:S01]  /*50c0*/  FMUL R5, R2.reuse, R5 ;  /* 0x0000000502057220 */ /* 0x040fe20000400000 */
[C---:B------:R-:W-:Y:S01]  /*50d0*/  FMUL R6, R2.reuse, R6 ;  /* 0x0000000602067220 */ /* 0x040fe20000400000 */
[C---:B------:R-:W-:Y:S01]  /*50e0*/  FMUL R7, R2.reuse, R7 ;  /* 0x0000000702077220 */ /* 0x040fe20000400000 */
[C---:B------:R-:W-:Y:S01]  /*50f0*/  FMUL R9, R2.reuse, R10 ;  /* 0x0000000a02097220 */ /* 0x040fe20000400000 */
[----:B------:R-:W-:Y:S01]  /*5100*/  FMUL R2, R2, R11 ;  /* 0x0000000b02027220 */ /* 0x000fe20000400000 */
[----:B------:R-:W-:Y:S01]  /*5110*/  F2FP.F16.F32.PACK_AB R4, R3, R4 ;  /* 0x000000040304723e */ /* 0x000fe200000000ff */
[----:B------:R-:W-:Y:S01]  /*5120*/  FMUL R13, R12, R13 ;  /* 0x0000000d0c0d7220 */ /* 0x000fe20000400000 */
[----:B------:R-:W-:-:S02]  /*5130*/  F2FP.F16.F32.PACK_AB R5, R8, R5 ;  /* 0x000000050805723e */ /* 0x000fc400000000ff */
[----:B------:R-:W-:Y:S01]  /*5140*/  F2FP.F16.F32.PACK_AB R6, R9, R6 ;  /* 0x000000060906723e */ /* 0x000fe200000000ff */
[----:B------:R-:W-:Y:S01]  /*5150*/  FMUL R13, R12, R13 ;  /* 0x0000000d0c0d7220 */ /* 0x000fe20000400000 */
[----:B------:R-:W-:Y:S02]  /*5160*/  F2FP.F16.F32.PACK_AB R7, R2, R7 ;  /* 0x000000070207723e */ /* 0x000fe400000000ff */
[----:B------:R-:W-:Y:S01]  /*5170*/  ISETP.GE.U32.AND P0, PT, R23, 0x7f800000, PT ;  /* 0x7f8000001700780c */ /* 0x000fe20003f06070 */
[----:B------:R-:W-:Y:S01]  /*5180*/  FFMA.FTZ R13, R12, 1.4426950216293334961, R13 ;  /* 0x3fb8aa3b0c0d7823 */ /* 0x000fe2000001000d */
[--C-:B------:R-:W-:Y:S01]  /*5190*/  SHF.R.U32.HI R9, RZ, 0x6, R124.reuse ;  /* 0x00000006ff097819 */ /* 0x100fe2000001167c */
[----:B----4-:R0:W-:Y:S01]  /*51a0*/  STSM.16.M88.4 [R14], R4 ;  /* 0x000000040e007844 */ /* 0x0101e20000000200 */
[----:B------:R-:W-:Y:S01]  /*51b0*/  SHF.R.U32.HI R2, RZ, 0x2, R124 ;  /* 0x00000002ff027819 */ /* 0x000fe2000001167c */
[----:B------:R-:W-:Y:S01]  /*51c0*/  FADD R0, R0, R13 ;  /* 0x0000000d00007221 */ /* 0x000fe20000000000 */
[----:B------:R-:W-:Y:S01]  /*51d0*/  SGXT.U32 R9, R9, 0x2 ;  /* 0x000000020909781a */ /* 0x000fe20000000000 */
[----:B------:R-:W-:Y:S01]  /*51e0*/  BAR.SYNC.DEFER_BLOCKING 0x0 ;  /* 0x0000000000007b1d */ /* 0x000fe20000010000 */
[----:B------:R-:W-:-:S03]  /*51f0*/  LOP3.LUT R3, R2, 0x38, RZ, 0xc0, !PT ;  /* 0x0000003802037812 */ /* 0x000fc600078ec0ff */
[----:B---3--:R-:W-:Y:S01]  /*5200*/  IMAD R9, R9, R16, RZ ;  /* 0x0000001009097224 */ /* 0x008fe200078e02ff */
[----:B------:R-:W-:Y:S02]  /*5210*/  LOP3.LUT R22, R3, 0x1f, R124, 0xf8, !PT ;  /* 0x0000001f03167812 */ /* 0x000fe400078ef87c */
[----:B------:R-:W-:Y:S01]  /*5220*/  @P0 MOV R2, 0x7f800000 ;  /* 0x7f80000000020802 */ /* 0x000fe20000000f00 */
[----:B------:R-:W-:Y:S01]  /*5230*/  IMAD R11, R16, 0x4, R9 ;  /* 0x00000004100b7824 */ /* 0x000fe200078e0209 */
[C---:B------:R-:W-:Y:S02]  /*5240*/  SHF.L.U32 R3, R22.reuse, 0x3, RZ ;  /* 0x0000000316037819 */ /* 0x040fe400000006ff */
[----:B------:R-:W-:Y:S01]  /*5250*/  SHF.L.U32 R22, R22, 0x4, RZ ;  /* 0x0000000416167819 */ /* 0x000fe200000006ff */
[----:B------:R-:W-:Y:S01]  /*5260*/  @P0 FFMA.FTZ R0, R23, R2, +INF ;  /* 0x7f80000017000423 */ /* 0x000fe20000010002 */
[----:B------:R-:W-:Y:S01]  /*5270*/  IMAD R2, R114, UR5, RZ ;  /* 0x0000000572027c24 */ /* 0x000fe2000f8e02ff */
[----:B------:R-:W-:Y:S01]  /*5280*/  LEA R13, R16, R11, 0x2 ;  /* 0x0000000b100d7211 */ /* 0x000fe200078e10ff */
[----:B------:R-:W-:Y:S01]  /*5290*/  UIMAD.WIDE UR4, UR4, 0x2, URZ ;  /* 0x00000002040478a5 */ /* 0x000fe2000f8e02ff */
[----:B------:R-:W-:-:S02]  /*52a0*/  LOP3.LUT R8, R3, 0xc0, RZ, 0xc0, !PT ;  /* 0x000000c003087812 */ /* 0x000fc400078ec0ff */
[----:B------:R-:W-:Y:S01]  /*52b0*/  SHF.L.U32 R3, R2, 0x1, RZ ;  /* 0x0000000102037819 */ /* 0x000fe200000006ff */
[----:B0-----:R-:W-:Y:S01]  /*52c0*/  IMAD R14, R16, 0x4, R13 ;  /* 0x00000004100e7824 */ /* 0x001fe200078e020d */
[----:B------:R-:W-:Y:S01]  /*52d0*/  IADD3 R23, PT, PT, R17, R8, RZ ;  /* 0x0000000811177210 */ /* 0x000fe20007ffe0ff */
[----:B------:R-:W-:Y:S01]  /*52e0*/  IMAD.HI R2, R2, 0x2, RZ ;  /* 0x0000000202027827 */ /* 0x000fe200078e02ff */
[----:B-1----:R-:W-:Y:S01]  /*52f0*/  IADD3 R20, P0, P3, R3, UR6, R20 ;  /* 0x0000000603147c10 */ /* 0x002fe2000fb1e014 */
[----:B------:R0:W1:Y:S01]  /*5300*/  LDSM.16.M88.4 R4, [R15] ;  /* 0x000000000f04783b */ /* 0x0000620000000200 */
[----:B------:R-:W-:Y:S02]  /*5310*/  FSEL R0, R0, -INF , P2 ;  /* 0xff80000000007808 */ /* 0x000fe40001000000 */
[----:B------:R-:W2:Y:S01]  /*5320*/  LDCU UR4, c[0x0][0x3ec] ;  /* 0x00007d80ff0477ac */ /* 0x000ea20008000800 */
[----:B------:R-:W-:Y:S02]  /*5330*/  IADD3.X R24, PT, PT, R2, UR5, R21, P0, P3 ;  /* 0x0000000502187c10 */ /* 0x000fe400087e6415 */
[-C--:B------:R-:W-:Y:S01]  /*5340*/  LEA R2, P0, R9, R20.reuse, 0x1 ;  /* 0x0000001409027211 */ /* 0x080fe200078008ff */
[----:B------:R-:W-:Y:S01]  /*5350*/  FFMA R0, R0, 0.69314718246459960938, R61 ;  /* 0x3f31721800007823 */ /* 0x000fe2000000003d */
[----:B------:R-:W-:-:S02]  /*5360*/  LEA R8, P2, R11, R20, 0x1 ;  /* 0x000000140b087211 */ /* 0x000fc400078408ff */
[C---:B0-----:R-:W-:Y:S02]  /*5370*/  LEA R15, R16.reuse, R14, 0x2 ;  /* 0x0000000e100f7211 */ /* 0x041fe400078e10ff */
[----:B------:R-:W-:Y:S02]  /*5380*/  LEA.HI.X.SX32 R3, R9, R24, 0x1, P0 ;  /* 0x0000001809037211 */ /* 0x000fe400000f0eff */
[----:B------:R-:W-:Y:S02]  /*5390*/  LEA R17, R16, R15, 0x2 ;  /* 0x0000000f10117211 */ /* 0x000fe400078e10ff */
[-C--:B------:R-:W-:Y:S02]  /*53a0*/  LEA R10, P0, R13, R20.reuse, 0x1 ;  /* 0x000000140d0a7211 */ /* 0x080fe400078008ff */
[----:B------:R-:W-:Y:S02]  /*53b0*/  LEA R12, P3, R14, R20, 0x1 ;  /* 0x000000140e0c7211 */ /* 0x000fe400078608ff */
[----:B------:R-:W-:Y:S01]  /*53c0*/  LEA R19, R16, R17, 0x2 ;  /* 0x0000001110137211 */ /* 0x000fe200078e10ff */
[----:B--2---:R-:W-:Y:S01]  /*53d0*/  UIMAD UR4, UR12, UR4, URZ ;  /* 0x000000040c0472a4 */ /* 0x004fe2000f8e02ff */
[----:B------:R-:W-:-:S02]  /*53e0*/  LEA.HI.X.SX32 R9, R11, R24, 0x1, P2 ;  /* 0x000000180b097211 */ /* 0x000fc400010f0eff */
[-C--:B------:R-:W-:Y:S01]  /*53f0*/  LEA.HI.X.SX32 R11, R13, R24.reuse, 0x1, P0 ;  /* 0x000000180d0b7211 */ /* 0x080fe200000f0eff */
[----:B------:R-:W-:Y:S01]  /*5400*/  IMAD R21, R16, 0x4, R19 ;  /* 0x0000000410157824 */ /* 0x000fe200078e0213 */
[----:B------:R-:W-:Y:S01]  /*5410*/  LEA.HI.X.SX32 R13, R14, R24, 0x1, P3 ;  /* 0x000000180e0d7211 */ /* 0x000fe200018f0eff */
[----:B------:R-:W-:Y:S01]  /*5420*/  USHF.L.U32 UR6, UR4, 0x2, URZ ;  /* 0x0000000204067899 */ /* 0x000fe200080006ff */
[-C--:B------:R-:W-:Y:S01]  /*5430*/  LEA R14, P0, R15, R20.reuse, 0x1 ;  /* 0x000000140f0e7211 */ /* 0x080fe200078008ff */
[----:B------:R-:W-:Y:S01]  /*5440*/  UIMAD.WIDE UR4, UR4, 0x4, URZ ;  /* 0x00000004040478a5 */ /* 0x000fe2000f8e02ff */
[-C--:B------:R-:W-:Y:S02]  /*5450*/  LEA R16, P2, R17, R20.reuse, 0x1 ;  /* 0x0000001411107211 */ /* 0x080fe400078408ff */
[----:B------:R-:W-:Y:S02]  /*5460*/  LEA R18, P3, R19, R20, 0x1 ;  /* 0x0000001413127211 */ /* 0x000fe400078608ff */
[----:B------:R-:W-:-:S02]  /*5470*/  LEA.HI.X.SX32 R15, R15, R24, 0x1, P0 ;  /* 0x000000180f0f7211 */ /* 0x000fc400000f0eff */
[----:B------:R-:W-:Y:S02]  /*5480*/  LEA R20, P0, R21, R20, 0x1 ;  /* 0x0000001415147211 */ /* 0x000fe400078008ff */
[-C--:B------:R-:W-:Y:S02]  /*5490*/  LEA.HI.X.SX32 R17, R17, R24.reuse, 0x1, P2 ;  /* 0x0000001811117211 */ /* 0x080fe400010f0eff */
[-C--:B------:R-:W-:Y:S01]  /*54a0*/  LEA.HI.X.SX32 R19, R19, R24.reuse, 0x1, P3 ;  /* 0x0000001813137211 */ /* 0x080fe200018f0eff */
[----:B-1----:R0:W-:Y:S01]  /*54b0*/  STG.E.U16 desc[UR30][R2.64], R4 ;  /* 0x0000000402007986 */ /* 0x0021e2000c10151e */
[----:B------:R-:W-:Y:S02]  /*54c0*/  PRMT R25, R4, 0x7632, R25 ;  /* 0x0000763204197816 */ /* 0x000fe40000000019 */
[----:B------:R-:W-:Y:S02]  /*54d0*/  LEA.HI.X.SX32 R21, R21, R24, 0x1, P0 ;  /* 0x0000001815157211 */ /* 0x000fe400000f0eff */
[----:B------:R-:W-:Y:S01]  /*54e0*/  LOP3.LUT R22, R22, 0xf0, RZ, 0xc0, !PT ;  /* 0x000000f016167812 */ /* 0x000fe200078ec0ff */
[----:B------:R1:W-:Y:S01]  /*54f0*/  STG.E.U16 desc[UR30][R8.64], R25 ;  /* 0x0000001908007986 */ /* 0x0003e2000c10151e */
[----:B------:R-:W-:-:S03]  /*5500*/  LOP3.LUT R124, R124, 0xff, RZ, 0xc0, !PT ;  /* 0x000000ff7c7c7812 */ /* 0x000fc600078ec0ff */
[----:B------:R2:W-:Y:S01]  /*5510*/  STG.E.U16 desc[UR30][R10.64], R5 ;  /* 0x000000050a007986 */ /* 0x0005e2000c10151e */
[----:B------:R-:W-:Y:S02]  /*5520*/  ISETP.GE.U32.AND P0, PT, R124, 0x40, PT ;  /* 0x000000407c00780c */ /* 0x000fe40003f06070 */
[----:B0-----:R-:W-:Y:S02]  /*5530*/  PRMT R3, R5, 0x7632, R3 ;  /* 0x0000763205037816 */ /* 0x001fe40000000003 */
[----:B-1----:R-:W-:-:S03]  /*5540*/  PRMT R9, R6, 0x7632, R9 ;  /* 0x0000763206097816 */ /* 0x002fc60000000009 */
[----:B------:R0:W-:Y:S01]  /*5550*/  STG.E.U16 desc[UR30][R12.64], R3 ;  /* 0x000000030c007986 */ /* 0x0001e2000c10151e */
[----:B--2---:R-:W-:-:S03]  /*5560*/  PRMT R11, R7, 0x7632, R11 ;  /* 0x00007632070b7816 */ /* 0x004fc6000000000b */
[----:B------:R-:W-:Y:S04]  /*5570*/  STG.E.U16 desc[UR30][R14.64], R6 ;  /* 0x000000060e007986 */ /* 0x000fe8000c10151e */
[----:B------:R1:W-:Y:S04]  /*5580*/  STG.E.U16 desc[UR30][R16.64], R9 ;  /* 0x0000000910007986 */ /* 0x0003e8000c10151e */
[----:B------:R-:W-:Y:S01]  /*5590*/  STG.E.U16 desc[UR30][R18.64], R7 ;  /* 0x0000000712007986 */ /* 0x000fe2000c10151e */
[C---:B0-----:R-:W-:Y:S01]  /*55a0*/  SHF.L.U32 R3, R114.reuse, 0x2, RZ ;  /* 0x0000000272037819 */ /* 0x041fe200000006ff */
[----:B------:R-:W-:-:S02]  /*55b0*/  IMAD.HI R114, R114, 0x4, RZ ;  /* 0x0000000472727827 */ /* 0x000fc400078e02ff */
[----:B------:R-:W-:Y:S01]  /*55c0*/  STG.E.U16 desc[UR30][R20.64], R11 ;  /* 0x0000000b14007986 */ /* 0x000fe2000c10151e */
[----:B------:R-:W-:Y:S08]  /*55d0*/  BAR.SYNC.DEFER_BLOCKING 0x0 ;  /* 0x0000000000007b1d */ /* 0x000ff00000010000 */
[----:B-1----:R-:W0:Y:S01]  /*55e0*/  LDC.64 R8, c[0x0][0x3a0] ;  /* 0x0000e800ff087b82 */ /* 0x002e220000000a00 */
[----:B------:R-:W-:Y:S07]  /*55f0*/  STSM.16.M88 [R23], R0 ;  /* 0x0000000017007844 */ /* 0x000fee0000000000 */
[----:B------:R-:W-:Y:S01]  /*5600*/  BAR.SYNC.DEFER_BLOCKING 0x0 ;  /* 0x0000000000007b1d */ /* 0x000fe20000010000 */
[----:B0-----:R-:W-:-:S04]  /*5610*/  IADD3 R2, P2, P3, R3, UR6, R8 ;  /* 0x0000000603027c10 */ /* 0x001fc8000fb5e008 */
[----:B------:R-:W-:Y:S01]  /*5620*/  IADD3.X R3, PT, PT, R114, UR5, R9, P2, P3 ;  /* 0x0000000572037c10 */ /* 0x000fe200097e6409 */
[----:B------:R-:W0:Y:S04]  /*5630*/  LDSM.16.M88 R5, [R22+UR13] ;  /* 0x0000000d1605783b */ /* 0x000e280008000000 */
[----:B0-----:R0:W-:Y:S01]  /*5640*/  @!P0 STG.E desc[UR30][R2.64], R5 ;  /* 0x0000000502008986 */ /* 0x0011e2000c10191e */
[----:B------:R-:W-:Y:S06]  /*5650*/  BAR.SYNC.DEFER_BLOCKING 0x0 ;  /* 0x0000000000007b1d */ /* 0x000fec0000010000 */
[----:B------:R-:W-:Y:S05]  /*5660*/  @P1 BRA `(.L_x_20) ;  /* 0x0000000000a01947 */ /* 0x000fea0003800000 */
[----:B------:R-:W1:Y:S01]  /*5670*/  S2UR UR5, SR_CgaCtaId ;  /* 0x00000000000579c3 */ /* 0x000e620000008800 */
[----:B------:R-:W-:Y:S01]  /*5680*/  NOP ;  /* 0x0000000000007918 */ /* 0x000fe20000000000 */
[----:B------:R-:W-:Y:S01]  /*5690*/  UMOV UR4, 0x50 ;  /* 0x0000005000047882 */ /* 0x000fe20000000000 */
[----:B------:R-:W-:Y:S01]  /*56a0*/  MOV R0, UR14 ;  /* 0x0000000e00007c02 */ /* 0x000fe20008000f00 */
[----:B0-----:R-:W-:Y:S01]  /*56b0*/  IMAD.MOV.U32 R3, RZ, RZ, 0xf ;  /* 0x0000000fff037424 */ /* 0x001fe200078e00ff */
[----:B------:R-:W-:Y:S02]  /*56c0*/  MOV R7, 0x1 ;  /* 0x0000000100077802 */ /* 0x000fe40000000f00 */
[----:B------:R-:W-:-:S04]  /*56d0*/  LOP3.LUT R0, R0, 0xffff, RZ, 0xc0, !PT ;  /* 0x0000ffff00007812 */ /* 0x000fc800078ec0ff */
[----:B------:R-:W-:-:S04]  /*56e0*/  SHF.R.U32.HI R0, RZ, 0x5, R0 ;  /* 0x00000005ff007819 */ /* 0x000fc80000011600 */
[----:B------:R-:W-:Y:S02]  /*56f0*/  IADD3 R2, PT, PT, R0, 0x10, RZ ;  /* 0x0000001000027810 */ /* 0x000fe40007ffe0ff */
[----:B------:R-:W-:Y:S01]  /*5700*/  SHF.L.U32 R0, R3, R0, RZ ;  /* 0x0000000003007219 */ /* 0x000fe200000006ff */
[----:B-1----:R-:W-:Y:S01]  /*5710*/  ULEA UR6, UR5, UR4, 0x18 ;  /* 0x0000000405067291 */ /* 0x002fe2000f8ec0ff */
[----:B------:R-:W-:-:S04]  /*5720*/  SHF.L.U32 R3, R7, R2, RZ ;  /* 0x0000000207037219 */ /* 0x000fc800000006ff */
[----:B------:R-:W-:-:S04]  /*5730*/  LOP3.LUT R0, R3, R0, RZ, 0xfc, !PT ;  /* 0x0000000003007212 */ /* 0x000fc800078efcff */
[----:B------:R-:W0:Y:S01]  /*5740*/  LDS R5, [UR6] ;  /* 0x00000006ff057984 */ /* 0x000e220008000800 */
[C---:B------:R-:W-:Y:S02]  /*5750*/  LOP3.LUT R2, R0.reuse, 0xffff, RZ, 0xc0, !PT ;  /* 0x0000ffff00027812 */ /* 0x040fe400078ec0ff */
[----:B0-----:R-:W-:-:S04]  /*5760*/  LOP3.LUT R3, R0, 0xffff, R5, 0x80, !PT ;  /* 0x0000ffff00037812 */ /* 0x001fc800078e8005 */
[----:B------:R-:W-:-:S13]  /*5770*/  ISETP.NE.AND P0, PT, R3, R2, PT ;  /* 0x000000020300720c */ /* 0x000fda0003f05270 */
[----:B------:R-:W-:Y:S05]  /*5780*/  @P0 BRA `(.L_x_21) ;  /* 0x0000000000500947 */ /* 0x000fea0003800000 */
[----:B------:R-:W-:Y:S02]  /*5790*/  SHF.R.U32.HI R5, RZ, 0x10, R5 ;  /* 0x00000010ff057819 */ /* 0x000fe40000011605 */
[----:B------:R-:W-:-:S04]  /*57a0*/  SHF.R.U32.HI R2, RZ, 0x10, R0 ;  /* 0x00000010ff027819 */ /* 0x000fc80000011600 */
[----:B------:R-:W-:-:S04]  /*57b0*/  LOP3.LUT R5, R5, R2, RZ, 0xc0, !PT ;  /* 0x0000000205057212 */ /* 0x000fc800078ec0ff */
[----:B------:R-:W-:-:S13]  /*57c0*/  ISETP.NE.AND P0, PT, R5, R2, PT ;  /* 0x000000020500720c */ /* 0x000fda0003f05270 */
[----:B------:R-:W-:Y:S05]  /*57d0*/  @P0 BRA `(.L_x_22) ;  /* 0x0000000000300947 */ /* 0x000fea0003800000 */
[----:B------:R-:W-:Y:S01]  /*57e0*/  R2UR UR4, R0 ;  /* 0x00000000000472ca */ /* 0x000fe200000e0000 */
[----:B------:R-:W-:Y:S01]  /*57f0*/  VOTEU.ANY UR5, UPT, PT ;  /* 0x0000000000057886 */ /* 0x000fe200038e0100 */
[----:B------:R-:W0:Y:S01]  /*5800*/  S2R R0, SR_LANEID ;  /* 0x0000000000007919 */ /* 0x000e220000000000 */
[----:B------:R-:W-:-:S10]  /*5810*/  UFLO.U32 UR5, UR5 ;  /* 0x00000005000572bd */ /* 0x000fd400080e0000 */
[----:B------:R-:W-:-:S06]  /*5820*/  ULOP3.LUT UR4, URZ, UR4, URZ, 0x33, !UPT ;  /* 0x00000004ff047292 */ /* 0x000fcc000f8e33ff */
[----:B------:R-:W-:-:S04]  /*5830*/  MOV R2, UR4 ;  /* 0x0000000400027c02 */ /* 0x000fc80008000f00 */
[----:B------:R-:W1:Y:S02]  /*5840*/  REDUX UR7, R2 ;  /* 0x00000000020773c4 */ /* 0x000e640000000000 */
[----:B------:R2:W-:Y:S01]  /*5850*/  UTCATOMSWS.AND URZ, UR4 ;  /* 0x0000000400ff79e3 */ /* 0x0005e20008000000 */
[----:B0-----:R-:W-:Y:S01]  /*5860*/  ISETP.EQ.U32.AND P0, PT, R0, UR5, PT ;  /* 0x0000000500007c0c */ /* 0x001fe2000bf02070 */
[----:B-1----:R-:W-:-:S12]  /*5870*/  IMAD.U32 R0, RZ, RZ, UR7 ;  /* 0x00000007ff007e24 */ /* 0x002fd8000f8e00ff */
[----:B------:R2:W-:Y:S01]  /*5880*/  @P0 ATOMS.AND RZ, [UR6], R0 ;  /* 0x00000000ffff098c */ /* 0x0005e2000a800006 */
[----:B------:R-:W-:Y:S05]  /*5890*/  BRA `(.L_x_20) ;  /* 0x0000000000147947 */ /* 0x000fea0003800000 */
.L_x_22:
[----:B------:R-:W-:-:S07]  /*58a0*/  MOV R2, 0x58c0 ;  /* 0x000058c000027802 */ /* 0x000fce0000000f00 */
[----:B------:R-:W-:Y:S05]  /*58b0*/  CALL.REL.NOINC `($__internal_0_$__cuda_sm10x_tcgen05_guardrail_trap_col_being_dealloced_not_returned_by_alloc) ;  /* 0x0000000000447944 */ /* 0x000fea0003c00000 */
[----:B------:R-:W-:Y:S05]  /*58c0*/  BRA `(.L_x_20) ;  /* 0x0000000000087947 */ /* 0x000fea0003800000 */
.L_x_21:
[----:B------:R-:W-:-:S07]  /*58d0*/  MOV R2, 0x58f0 ;  /* 0x000058f000027802 */ /* 0x000fce0000000f00 */
[----:B------:R-:W-:Y:S05]  /*58e0*/  CALL.REL.NOINC `($__internal_2_$__cuda_sm10x_tcgen05_guardrail_trap_unallocated_columns_being_dealloced) ;  /* 0x0000000000507944 */ /* 0x000fea0003c00000 */
.L_x_20:
[----:B------:R-:W-:Y:S01]  /*58f0*/  NOP ;  /* 0x0000000000007918 */ /* 0x000fe20000000000 */
[----:B--2---:R-:W-:Y:S05]  /*5900*/  EXIT ;  /* 0x000000000000794d */ /* 0x004fea0003800000 */
.L_x_8:
[----:B------:R-:W1:Y:S02]  /*5910*/  SYNCS.PHASECHK.TRANS64.TRYWAIT P0, [UR13+0x2000], RZ ;  /* 0x002000ffff0075a7 */ /* 0x000e64000800110d */
[----:B-1----:R-:W-:Y:S05]  /*5920*/  @!P0 BRA `(.L_x_8) ;  /* 0xfffffffc00f88947 */ /* 0x002fea000383ffff */
[----:B------:R-:W-:Y:S05]  /*5930*/  BRA `(.L_x_7) ;  /* 0xffffffb800b47947 */ /* 0x000fea000383ffff */
.L_x_14:
[----:B------:R-:W1:Y:S02]  /*5940*/  SYNCS.PHASECHK.TRANS64.TRYWAIT P3, [UR13+0x7010], RZ ;  /* 0x007010ffff0075a7 */ /* 0x000e64000806110d */
[----:B-1----:R-:W-:Y:S05]  /*5950*/  @!P3 BRA `(.L_x_14) ;  /* 0xfffffffc00f8b947 */ /* 0x002fea000383ffff */
[----:B------:R-:W-:Y:S05]  /*5960*/  BRA `(.L_x_23) ;  /* 0xffffffdc00007947 */ /* 0x000fea000383ffff */
.L_x_15:
[----:B------:R-:W1:Y:S02]  /*5970*/  SYNCS.PHASECHK.TRANS64.TRYWAIT P3, [UR16], R100 ;  /* 0x00000064ff0075a7 */ /* 0x000e640008061110 */
[----:B-1----:R-:W-:Y:S05]  /*5980*/  @!P3 BRA `(.L_x_15) ;  /* 0xfffffffc00f8b947 */ /* 0x002fea000383ffff */
[----:B------:R-:W-:Y:S05]  /*5990*/  BRA `(.L_x_24) ;  /* 0xffffffe800307947 */ /* 0x000fea000383ffff */
.L_x_19:
[----:B------:R-:W0:Y:S02]  /*59a0*/  SYNCS.PHASECHK.TRANS64.TRYWAIT P0, [UR16], R3 ;  /* 0x00000003ff0075a7 */ /* 0x000e240008001110 */
[----:B0-----:R-:W-:Y:S05]  /*59b0*/  @!P0 BRA `(.L_x_19) ;  /* 0xfffffffc00f88947 */ /* 0x001fea000383ffff */
[----:B------:R-:W-:Y:S05]  /*59c0*/  BRA `(.L_x_18) ;  /* 0xfffffff000d07947 */ /* 0x000fea000383ffff */
        .weak           $__internal_0_$__cuda_sm10x_tcgen05_guardrail_trap_col_being_dealloced_not_returned_by_alloc
        .type           $__internal_0_$__cuda_sm10x_tcgen05_guardrail_trap_col_being_dealloced_not_returned_by_alloc,@function
        .size           $__internal_0_$__cuda_sm10x_tcgen05_guardrail_trap_col_being_dealloced_not_returned_by_alloc,($__internal_1_$__cuda_sm10x_tcgen05_guardrail_trap_phase_invalid_during_alloc - $__internal_0_$__cuda_sm10x_tcgen05_guardrail_trap_col_being_dealloced_not_returned_by_alloc)
$__internal_0_$__cuda_sm10x_tcgen05_guardrail_trap_col_being_dealloced_not_returned_by_alloc:
[----:B------:R-:W-:Y:S05]  /*59d0*/  BPT.TRAP 0x1 ;  /* 0x000000040000795c */ /* 0x000fea0000300000 */
[----:B------:R-:W-:-:S04]  /*59e0*/  HFMA2 R3, -RZ, RZ, 0, 0 ;  /* 0x00000000ff037431 */ /* 0x000fc800000001ff */
[----:B------:R-:W-:Y:S05]  /*59f0*/  RET.REL.NODEC R2 `(attn_fwd) ;  /* 0xffffffa402807950 */ /* 0x000fea0003c3ffff */
        .weak           $__internal_1_$__cuda_sm10x_tcgen05_guardrail_trap_phase_invalid_during_alloc
        .type           $__internal_1_$__cuda_sm10x_tcgen05_guardrail_trap_phase_invalid_during_alloc,@function
        .size           $__internal_1_$__cuda_sm10x_tcgen05_guardrail_trap_phase_invalid_during_alloc,($__internal_2_$__cuda_sm10x_tcgen05_guardrail_trap_unallocated_columns_being_dealloced - $__internal_1_$__cuda_sm10x_tcgen05_guardrail_trap_phase_invalid_during_alloc)
$__internal_1_$__cuda_sm10x_tcgen05_guardrail_trap_phase_invalid_during_alloc:
[----:B------:R-:W-:Y:S05]  /*5a00*/  BPT.TRAP 0x1 ;  /* 0x000000040000795c */ /* 0x000fea0000300000 */
[----:B------:R-:W-:-:S04]  /*5a10*/  MOV R3, 0x0 ;  /* 0x0000000000037802 */ /* 0x000fc80000000f00 */
[----:B------:R-:W-:Y:S05]  /*5a20*/  RET.REL.NODEC R2 `(attn_fwd) ;  /* 0xffffffa402747950 */ /* 0x000fea0003c3ffff */
        .weak           $__internal_2_$__cuda_sm10x_tcgen05_guardrail_trap_unallocated_columns_being_dealloced
        .type           $__internal_2_$__cuda_sm10x_tcgen05_guardrail_trap_unallocated_columns_being_dealloced,@function
        .size           $__internal_2_$__cuda_sm10x_tcgen05_guardrail_trap_unallocated_columns_being_dealloced,(.L_x_28 - $__internal_2_$__cuda_sm10x_tcgen05_guardrail_trap_unallocated_columns_being_dealloced)
$__internal_2_$__cuda_sm10x_tcgen05_guardrail_trap_unallocated_columns_being_dealloced:
[----:B------:R-:W-:Y:S05]  /*5a30*/  BPT.TRAP 0x1 ;  /* 0x000000040000795c */ /* 0x000fea0000300000 */
[----:B------:R-:W-:-:S04]  /*5a40*/  HFMA2 R3, -RZ, RZ, 0, 0 ;  /* 0x00000000ff037431 */ /* 0x000fc800000001ff */
[----:B------:R-:W-:Y:S05]  /*5a50*/  RET.REL.NODEC R2 `(attn_fwd) ;  /* 0xffffffa402687950 */ /* 0x000fea0003c3ffff */
.L_x_25:
[----:B------:R-:W-:-:S00]  /*5a60*/  BRA `(.L_x_25) ;  /* 0xfffffffc00fc7947 */ /* 0x000fc0000383ffff */
[----:B------:R-:W-:-:S00]  /*5a70*/  NOP ;  /* 0x0000000000007918 */ /* 0x000fc00000000000 */
        /* <DEDUP_REMOVED lines=8> */
.L_x_28:


//--------------------- .nv.global.init           --------------------------
	.section	.nv.global.init,"aw",@progbits
.nv.global.init:
	.type		_$_str,@object
	.size		_$_str,(.L_3 - _$_str)
_$_str:
        /*0000*/ 	.byte	0x5f, 0x5f, 0x43, 0x55, 0x44, 0x41, 0x5f, 0x46, 0x54, 0x5a, 0x00
.L_3:


//--------------------- .nv.shared.attn_fwd       --------------------------
	.section	.nv.shared.attn_fwd,"aw",@nobits
	.sectionflags	@""
	.align	16
	.zero		1024


//--------------------- .nv.shared.reserved.0     --------------------------
	.section	.nv.shared.reserved.0,"aw",@nobits
	.align	8
	.weak		__nv_reservedSMEM_offset_0_alias
	.size		__nv_reservedSMEM_offset_0_alias, 0, 64
	.other		__nv_reservedSMEM_offset_0_alias,@"STO_CUDA_RESERVED_SHARED STV_DEFAULT"
__nv_reservedSMEM_offset_0_alias:
	.zero		0
.nv.shared.reserved.0:
	.zero		64
	.weak		__nv_reservedSMEM_allocation_phase
	.type		__nv_reservedSMEM_allocation_phase,@object
	.size		__nv_reservedSMEM_allocation_phase,(.L_0 - __nv_reservedSMEM_allocation_phase)
__nv_reservedSMEM_allocation_phase:
	.zero		1
.L_0:
	.zero		7
	.weak		__nv_reservedSMEM_devtool_atexit_pc
	.type		__nv_reservedSMEM_devtool_atexit_pc,@object
	.size		__nv_reservedSMEM_devtool_atexit_pc,(__nv_reservedSMEM_allocation_mask - __nv_reservedSMEM_devtool_atexit_pc)
__nv_reservedSMEM_devtool_atexit_pc:
	.zero		8
	.weak		__nv_reservedSMEM_allocation_mask
	.type		__nv_reservedSMEM_allocation_mask,@object
	.size		__nv_reservedSMEM_allocation_mask,(.L_2 - __nv_reservedSMEM_allocation_mask)
__nv_reservedSMEM_allocation_mask:
	.zero		4
.L_2:


//--------------------- .nv.constant0.attn_fwd    --------------------------
	.section	.nv.constant0.attn_fwd,"a",@progbits
	.sectionflags	@""
	.align	4
.nv.constant0.attn_fwd:
	.zero		1032


//--------------------- SYMBOLS --------------------------

	.type		.nv.reservedSmem.offset0,@object
	.size		.nv.reservedSmem.offset0,0x4
	.type		.nv.reservedSmem.cap,@object
	.size		.nv.reservedSmem.cap,0x4
